def attn_fwd(
    Q,
    K,
    V,
    Out,
    Lse,
    sm_scale,
    stride_qz,
    stride_qh,
    stride_qm,
    stride_qk,
    stride_kz,
    stride_kh,
    stride_kn,
    stride_kk,
    stride_vz,
    stride_vh,
    stride_vn,
    stride_vk,
    stride_oz,
    stride_oh,
    stride_om,
    stride_ok,
    seqlen_q,
    seqlen_k,
    BLOCK_M: tl.constexpr,
    BLOCK_N: tl.constexpr,
    HEAD_DIM: tl.constexpr,
    CAUSAL: tl.constexpr,
):
    start_m = tl.program_id(0)
    off_hz = tl.program_id(1)
    q_off = off_hz * stride_qh
    k_off = off_hz * stride_kh
    v_off = off_hz * stride_vh
    offs_m = start_m * BLOCK_M + tl.arange(0, BLOCK_M)
    offs_d = tl.arange(0, HEAD_DIM)
    offs_n = tl.arange(0, BLOCK_N)
    q_ptrs = Q + q_off + offs_m[:, None] * stride_qm + offs_d[None, :] * stride_qk
    k_ptrs = K + k_off + offs_d[:, None] * stride_kk + offs_n[None, :] * stride_kn
    v_ptrs = V + v_off + offs_n[:, None] * stride_vn + offs_d[None, :] * stride_vk
    m_i = tl.full([BLOCK_M], float("-inf"), dtype=tl.float32)
    l_i = tl.zeros([BLOCK_M], dtype=tl.float32) + 1.0
    acc = tl.zeros([BLOCK_M, HEAD_DIM], dtype=tl.float32)
    q = tl.load(q_ptrs)
    acc, l_i, m_i = _attn_fwd_inner(
        acc,
        l_i,
        m_i,
        q,
        k_ptrs,
        v_ptrs,
        sm_scale,
        stride_kn,
        stride_vn,
        start_m,
        seqlen_k,
        BLOCK_M,
        BLOCK_N,
        HEAD_DIM,
        CAUSAL,
    )
    acc = acc / l_i[:, None]
    lse = m_i + tl.math.log2(l_i) / 1.4426950408889634
    o_ptrs = (
        Out
        + off_hz * stride_oh
        + offs_m[:, None] * stride_om
        + offs_d[None, :] * stride_ok
    )
    tl.store(o_ptrs, acc.to(Out.dtype.element_ty))
    tl.store(Lse + off_hz * seqlen_q + offs_m, lse)

# config = {"BLOCK_M": 64, "BLOCK_N": 64, "HEAD_DIM": 32, "arch": "sm_100", "causal": true, "dtype": "fp16", "num_stages": 3, "num_warps": 8}
# arch = sm_100


// ===== COMPILED SASS (sm_100a) =====

	.target	sm_100a

	.elftype	@"ET_EXEC"


//--------------------- .note.nv.tkinfo           --------------------------
	.section	.note.nv.tkinfo,"",@"SHT_NOTE"
	.sectionflags	@"SHF_NOTE_NV_TKINFO"
	.tkinfo
        /*0018*/ 	.word	0x00000081
        /*0030*/ 	.string	""
        /*0030*/ 	.string	"ptxas-blackwell"
        /*0030*/ 	.string	"Cuda compilation tools, release 12.9, V12.9.86"
        /*0030*/ 	.string	"Build cuda_12.9.r12.9/compiler.36037853_0"
        /*0030*/ 	.string	"-v  -suppress-debug-info  -lineinfo  -arch sm_100a "



//--------------------- .note.nv.cuver            --------------------------
	.section	.note.nv.cuver,"",@"SHT_NOTE"
	.sectionflags	@"SHF_NOTE_NV_CUVER"
        /*0018*/ 	.short	0x0001
        /*001a*/ 	.short	0x0064
        /*001c*/ 	.short	0x0001
        /*001e*/ 	.short	0x0000
        /*0020*/ 	.short	0x0001
        /*0022*/ 	.short	0x0000


//--------------------- .nv.info                  --------------------------
	.section	.nv.info,"",@"SHT_CUDA_INFO"
	.align	4


	//----- nvinfo : EIATTR_REGCOUNT
	.align		4
        /*0000*/ 	.byte	0x04, 0x2f
        /*0002*/ 	.short	(.L_5 - .L_4)
	.align		4
.L_4:
        /*0004*/ 	.word	index@(attn_fwd)
        /*0008*/ 	.word	0x00000050


	//----- nvinfo : EIATTR_FRAME_SIZE
	.align		4
.L_5:
        /*000c*/ 	.byte	0x04, 0x11
        /*000e*/ 	.short	(.L_7 - .L_6)
	.align		4
.L_6:
        /*0010*/ 	.word	index@($__internal_2_$__cuda_sm10x_tcgen05_guardrail_trap_unallocated_columns_being_dealloced)
        /*0014*/ 	.word	0x00000000


	//----- nvinfo : EIATTR_FRAME_SIZE
	.align		4
.L_7:
        /*0018*/ 	.byte	0x04, 0x11
        /*001a*/ 	.short	(.L_9 - .L_8)
	.align		4
.L_8:
        /*001c*/ 	.word	index@($__internal_1_$__cuda_sm10x_tcgen05_guardrail_trap_phase_invalid_during_alloc)
        /*0020*/ 	.word	0x00000000


	//----- nvinfo : EIATTR_FRAME_SIZE
	.align		4
.L_9:
        /*0024*/ 	.byte	0x04, 0x11
        /*0026*/ 	.short	(.L_11 - .L_10)
	.align		4
.L_10:
        /*0028*/ 	.word	index@($__internal_0_$__cuda_sm10x_tcgen05_guardrail_trap_col_being_dealloced_not_returned_by_alloc)
        /*002c*/ 	.word	0x00000000


	//----- nvinfo : EIATTR_FRAME_SIZE
	.align		4
.L_11:
        /*0030*/ 	.byte	0x04, 0x11
        /*0032*/ 	.short	(.L_13 - .L_12)
	.align		4
.L_12:
        /*0034*/ 	.word	index@(attn_fwd)
        /*0038*/ 	.word	0x00000000


	//----- nvinfo : EIATTR_MIN_STACK_SIZE
	.align		4
.L_13:
        /*003c*/ 	.byte	0x04, 0x12
        /*003e*/ 	.short	(.L_15 - .L_14)
	.align		4
.L_14:
        /*0040*/ 	.word	index@(attn_fwd)
        /*0044*/ 	.word	0x00000000
.L_15:


//--------------------- .nv.info.attn_fwd         --------------------------
	.section	.nv.info.attn_fwd,"",@"SHT_CUDA_INFO"
	.sectionflags	@""
	.align	4


	//----- nvinfo : EIATTR_CUDA_API_VERSION
	.align		4
        /*0000*/ 	.byte	0x04, 0x37
        /*0002*/ 	.short	(.L_17 - .L_16)
.L_16:
        /*0004*/ 	.word	0x00000081


	//----- nvinfo : EIATTR_KPARAM_INFO
	.align		4
.L_17:
        /*0008*/ 	.byte	0x04, 0x17
        /*000a*/ 	.short	(.L_19 - .L_18)
.L_18:
        /*000c*/ 	.word	0x00000000
        /*0010*/ 	.short	0x0019
        /*0012*/ 	.short	0x0080
        /*0014*/ 	.byte	0x00, 0xf4, 0x21, 0x00


	//----- nvinfo : EIATTR_KPARAM_INFO
	.align		4
.L_19:
        /*0018*/ 	.byte	0x04, 0x17
        /*001a*/ 	.short	(.L_21 - .L_20)
.L_20:
        /*001c*/ 	.word	0x00000000
        /*0020*/ 	.short	0x0018
        /*0022*/ 	.short	0x0078
        /*0024*/ 	.byte	0x00, 0xf4, 0x21, 0x00


	//----- nvinfo : EIATTR_KPARAM_INFO
	.align		4
.L_21:
        /*0028*/ 	.byte	0x04, 0x17
        /*002a*/ 	.short	(.L_23 - .L_22)
.L_22:
        /*002c*/ 	.word	0x00000000
        /*0030*/ 	.short	0x0017
        /*0032*/ 	.short	0x0070
        /*0034*/ 	.byte	0x00, 0xf0, 0x11, 0x00


	//----- nvinfo : EIATTR_KPARAM_INFO
	.align		4
.L_23:
        /*0038*/ 	.byte	0x04, 0x17
        /*003a*/ 	.short	(.L_25 - .L_24)
.L_24:
        /*003c*/ 	.word	0x00000000
        /*0040*/ 	.short	0x0016
        /*0042*/ 	.short	0x006c
        /*0044*/ 	.byte	0x00, 0xf0, 0x11, 0x00


	//----- nvinfo : EIATTR_KPARAM_INFO
	.align		4
.L_25:
        /*0048*/ 	.byte	0x04, 0x17
        /*004a*/ 	.short	(.L_27 - .L_26)
.L_26:
        /*004c*/ 	.word	0x00000000
        /*0050*/ 	.short	0x0015
        /*0052*/ 	.short	0x0068
        /*0054*/ 	.byte	0x00, 0xf0, 0x11, 0x00


	//----- nvinfo : EIATTR_KPARAM_INFO
	.align		4
.L_27:
        /*0058*/ 	.byte	0x04, 0x17
        /*005a*/ 	.short	(.L_29 - .L_28)
.L_28:
        /*005c*/ 	.word	0x00000000
        /*0060*/ 	.short	0x0014
        /*0062*/ 	.short	0x0064
        /*0064*/ 	.byte	0x00, 0xf0, 0x11, 0x00


	//----- nvinfo : EIATTR_KPARAM_INFO
	.align		4
.L_29:
        /*0068*/ 	.byte	0x04, 0x17
        /*006a*/ 	.short	(.L_31 - .L_30)
.L_30:
        /*006c*/ 	.word	0x00000000
        /*0070*/ 	.short	0x0013
        /*0072*/ 	.short	0x0060
        /*0074*/ 	.byte	0x00, 0xf0, 0x11, 0x00


	//----- nvinfo : EIATTR_KPARAM_INFO
	.align		4
.L_31:
        /*0078*/ 	.byte	0x04, 0x17
        /*007a*/ 	.short	(.L_33 - .L_32)
.L_32:
        /*007c*/ 	.word	0x00000000
        /*0080*/ 	.short	0x0012
        /*0082*/ 	.short	0x005c
        /*0084*/ 	.byte	0x00, 0xf0, 0x11, 0x00


	//----- nvinfo : EIATTR_KPARAM_INFO
	.align		4
.L_33:
        /*0088*/ 	.byte	0x04, 0x17
        /*008a*/ 	.short	(.L_35 - .L_34)
.L_34:
        /*008c*/ 	.word	0x00000000
        /*0090*/ 	.short	0x0011
        /*0092*/ 	.short	0x0058
        /*0094*/ 	.byte	0x00, 0xf0, 0x11, 0x00


	//----- nvinfo : EIATTR_KPARAM_INFO
	.align		4
.L_35:
        /*0098*/ 	.byte	0x04, 0x17
        /*009a*/ 	.short	(.L_37 - .L_36)
.L_36:
        /*009c*/ 	.word	0x00000000
        /*00a0*/ 	.short	0x0010
        /*00a2*/ 	.short	0x0054
        /*00a4*/ 	.byte	0x00, 0xf0, 0x11, 0x00


	//----- nvinfo : EIATTR_KPARAM_INFO
	.align		4
.L_37:
        /*00a8*/ 	.byte	0x04, 0x17
        /*00aa*/ 	.short	(.L_39 - .L_38)
.L_38:
        /*00ac*/ 	.word	0x00000000
        /*00b0*/ 	.short	0x000f
        /*00b2*/ 	.short	0x0050
        /*00b4*/ 	.byte	0x00, 0xf0, 0x11, 0x00


	//----- nvinfo : EIATTR_KPARAM_INFO
	.align		4
.L_39:
        /*00b8*/ 	.byte	0x04, 0x17
        /*00ba*/ 	.short	(.L_41 - .L_40)
.L_40:
        /*00bc*/ 	.word	0x00000000
        /*00c0*/ 	.short	0x000e
        /*00c2*/ 	.short	0x004c
        /*00c4*/ 	.byte	0x00, 0xf0, 0x11, 0x00


	//----- nvinfo : EIATTR_KPARAM_INFO
	.align		4
.L_41:
        /*00c8*/ 	.byte	0x04, 0x17
        /*00ca*/ 	.short	(.L_43 - .L_42)
.L_42:
        /*00cc*/ 	.word	0x00000000
        /*00d0*/ 	.short	0x000d
        /*00d2*/ 	.short	0x0048
        /*00d4*/ 	.byte	0x00, 0xf0, 0x11, 0x00


	//----- nvinfo : EIATTR_KPARAM_INFO
	.align		4
.L_43:
        /*00d8*/ 	.byte	0x04, 0x17
        /*00da*/ 	.short	(.L_45 - .L_44)
.L_44:
        /*00dc*/ 	.word	0x00000000
        /*00e0*/ 	.short	0x000c
        /*00e2*/ 	.short	0x0044
        /*00e4*/ 	.byte	0x00, 0xf0, 0x11, 0x00


	//----- nvinfo : EIATTR_KPARAM_INFO
	.align		4
.L_45:
        /*00e8*/ 	.byte	0x04, 0x17
        /*00ea*/ 	.short	(.L_47 - .L_46)
.L_46:
        /*00ec*/ 	.word	0x00000000
        /*00f0*/ 	.short	0x000b
        /*00f2*/ 	.short	0x0040
        /*00f4*/ 	.byte	0x00, 0xf0, 0x11, 0x00


	//----- nvinfo : EIATTR_KPARAM_INFO
	.align		4
.L_47:
        /*00f8*/ 	.byte	0x04, 0x17
        /*00fa*/ 	.short	(.L_49 - .L_48)
.L_48:
        /*00fc*/ 	.word	0x00000000
        /*0100*/ 	.short	0x000a
        /*0102*/ 	.short	0x003c
        /*0104*/ 	.byte	0x00, 0xf0, 0x11, 0x00


	//----- nvinfo : EIATTR_KPARAM_INFO
	.align		4
.L_49:
        /*0108*/ 	.byte	0x04, 0x17
        /*010a*/ 	.short	(.L_51 - .L_50)
.L_50:
        /*010c*/ 	.word	0x00000000
        /*0110*/ 	.short	0x0009
        /*0112*/ 	.short	0x0038
        /*0114*/ 	.byte	0x00, 0xf0, 0x11, 0x00


	//----- nvinfo : EIATTR_KPARAM_INFO
	.align		4
.L_51:
        /*0118*/ 	.byte	0x04, 0x17
        /*011a*/ 	.short	(.L_53 - .L_52)
.L_52:
        /*011c*/ 	.word	0x00000000
        /*0120*/ 	.short	0x0008
        /*0122*/ 	.short	0x0034
        /*0124*/ 	.byte	0x00, 0xf0, 0x11, 0x00


	//----- nvinfo : EIATTR_KPARAM_INFO
	.align		4
.L_53:
        /*0128*/ 	.byte	0x04, 0x17
        /*012a*/ 	.short	(.L_55 - .L_54)
.L_54:
        /*012c*/ 	.word	0x00000000
        /*0130*/ 	.short	0x0007
        /*0132*/ 	.short	0x0030
        /*0134*/ 	.byte	0x00, 0xf0, 0x11, 0x00


	//----- nvinfo : EIATTR_KPARAM_INFO
	.align		4
.L_55:
        /*0138*/ 	.byte	0x04, 0x17
        /*013a*/ 	.short	(.L_57 - .L_56)
.L_56:
        /*013c*/ 	.word	0x00000000
        /*0140*/ 	.short	0x0006
        /*0142*/ 	.short	0x002c
        /*0144*/ 	.byte	0x00, 0xf0, 0x11, 0x00


	//----- nvinfo : EIATTR_KPARAM_INFO
	.align		4
.L_57:
        /*0148*/ 	.byte	0x04, 0x17
        /*014a*/ 	.short	(.L_59 - .L_58)
.L_58:
        /*014c*/ 	.word	0x00000000
        /*0150*/ 	.short	0x0005
        /*0152*/ 	.short	0x0028
        /*0154*/ 	.byte	0x00, 0xf0, 0x11, 0x00


	//----- nvinfo : EIATTR_KPARAM_INFO
	.align		4
.L_59:
        /*0158*/ 	.byte	0x04, 0x17
        /*015a*/ 	.short	(.L_61 - .L_60)
.L_60:
        /*015c*/ 	.word	0x00000000
        /*0160*/ 	.short	0x0004
        /*0162*/ 	.short	0x0020
        /*0164*/ 	.byte	0x00, 0xf4, 0x21, 0x00


	//----- nvinfo : EIATTR_KPARAM_INFO
	.align		4
.L_61:
        /*0168*/ 	.byte	0x04, 0x17
        /*016a*/ 	.short	(.L_63 - .L_62)
.L_62:
        /*016c*/ 	.word	0x00000000
        /*0170*/ 	.short	0x0003
        /*0172*/ 	.short	0x0018
        /*0174*/ 	.byte	0x00, 0xf4, 0x21, 0x00


	//----- nvinfo : EIATTR_KPARAM_INFO
	.align		4
.L_63:
        /*0178*/ 	.byte	0x04, 0x17
        /*017a*/ 	.short	(.L_65 - .L_64)
.L_64:
        /*017c*/ 	.word	0x00000000
        /*0180*/ 	.short	0x0002
        /*0182*/ 	.short	0x0010
        /*0184*/ 	.byte	0x00, 0xf4, 0x21, 0x00


	//----- nvinfo : EIATTR_KPARAM_INFO
	.align		4
.L_65:
        /*0188*/ 	.byte	0x04, 0x17
        /*018a*/ 	.short	(.L_67 - .L_66)
.L_66:
        /*018c*/ 	.word	0x00000000
        /*0190*/ 	.short	0x0001
        /*0192*/ 	.short	0x0008
        /*0194*/ 	.byte	0x00, 0xf4, 0x21, 0x00


	//----- nvinfo : EIATTR_KPARAM_INFO
	.align		4
.L_67:
        /*0198*/ 	.byte	0x04, 0x17
        /*019a*/ 	.short	(.L_69 - .L_68)
.L_68:
        /*019c*/ 	.word	0x00000000
        /*01a0*/ 	.short	0x0000
        /*01a2*/ 	.short	0x0000
        /*01a4*/ 	.byte	0x00, 0xf4, 0x21, 0x00


	//----- nvinfo : EIATTR_AT_ENTRY_FRAGMENTS
	.align		4
.L_69:
        /*01a8*/ 	.byte	0x04, 0x4f
        /*01aa*/ 	.short	(.L_71 - .L_70)


	//   ....[0]....
.L_70:
        /*01ac*/ 	.word	0x00000004


	//----- nvinfo : EIATTR_RESERVED_SMEM_USED
	.align		4
.L_71:
        /*01b0*/ 	.byte	0x01, 0x41
	.zero		2


	//----- nvinfo : EIATTR_SPARSE_MMA_MASK
	.align		4
        /*01b4*/ 	.byte	0x03, 0x50
        /*01b6*/ 	.short	0x0000


	//----- nvinfo : EIATTR_TCGEN05_1CTA_USED
	.align		4
        /*01b8*/ 	.byte	0x01, 0x51
	.zero		2


	//----- nvinfo : EIATTR_MAXREG_COUNT
	.align		4
        /*01bc*/ 	.byte	0x03, 0x1b
        /*01be*/ 	.short	0x00ff


	//----- nvinfo : EIATTR_NUM_BARRIERS
	.align		4
        /*01c0*/ 	.byte	0x02, 0x4c
        /*01c2*/ 	.byte	0x01
	.zero		1


	//----- nvinfo : EIATTR_INT_WARP_WIDE_INSTR_OFFSETS
	.align		4
        /*01c4*/ 	.byte	0x04, 0x31
        /*01c6*/ 	.short	(.L_73 - .L_72)


	//   ....[0]....
.L_72:
        /*01c8*/ 	.word	0x00000af0


	//   ....[1]....
        /*01cc*/ 	.word	0x00000b10


	//   ....[2]....
        /*01d0*/ 	.word	0x00000d30


	//   ....[3]....
        /*01d4*/ 	.word	0x00000dd0


	//   ....[4]....
        /*01d8*/ 	.word	0x00002740


	//   ....[5]....
        /*01dc*/ 	.word	0x00004890


	//   ....[6]....
        /*01e0*/ 	.word	0x000048e0


	//----- nvinfo : EIATTR_COOP_GROUP_MASK_REGIDS
	.align		4
.L_73:
        /*01e4*/ 	.byte	0x04, 0x29
        /*01e6*/ 	.short	(.L_75 - .L_74)


	//   ....[0]....
.L_74:
        /*01e8*/ 	.word	0xffffffff


	//   ....[1]....
        /*01ec*/ 	.word	0xffffffff


	//   ....[2]....
        /*01f0*/ 	.word	0xffffffff


	//   ....[3]....
        /*01f4*/ 	.word	0xffffffff


	//   ....[4]....
        /*01f8*/ 	.word	0xffffffff


	//   ....[5]....
        /*01fc*/ 	.word	0xffffffff


	//   ....[6]....
        /*0200*/ 	.word	0xffffffff


	//   ....[7]....
        /*0204*/ 	.word	0xffffffff


	//   ....[8]....
        /*0208*/ 	.word	0xffffffff


	//   ....[9]....
        /*020c*/ 	.word	0xffffffff


	//   ....[10]....
        /*0210*/ 	.word	0xffffffff


	//   ....[11]....
        /*0214*/ 	.word	0xffffffff


	//----- nvinfo : EIATTR_COOP_GROUP_INSTR_OFFSETS
	.align		4
.L_75:
        /*0218*/ 	.byte	0x04, 0x28
        /*021a*/ 	.short	(.L_77 - .L_76)


	//   ....[0]....
.L_76:
        /*021c*/ 	.word	0x00000060


	//   ....[1]....
        /*0220*/ 	.word	0x00000320


	//   ....[2]....
        /*0224*/ 	.word	0x00001680


	//   ....[3]....
        /*0228*/ 	.word	0x00001920


	//   ....[4]....
        /*022c*/ 	.word	0x00001da0


	//   ....[5]....
        /*0230*/ 	.word	0x00001e00


	//   ....[6]....
        /*0234*/ 	.word	0x00003010


	//   ....[7]....
        /*0238*/ 	.word	0x00003080


	//   ....[8]....
        /*023c*/ 	.word	0x000034f0


	//   ....[9]....
        /*0240*/ 	.word	0x00003550


	//   ....[10]....
        /*0244*/ 	.word	0x00004720


	//   ....[11]....
        /*0248*/ 	.word	0x00004990


	//----- nvinfo : EIATTR_VRC_CTA_INIT_COUNT
	.align		4
.L_77:
        /*024c*/ 	.byte	0x02, 0x4a
        /*024e*/ 	.byte	0x80
	.zero		1


	//----- nvinfo : EIATTR_MBARRIER_INSTR_OFFSETS
	.align		4
        /*0250*/ 	.byte	0x04, 0x39
        /*0252*/ 	.short	(.L_79 - .L_78)


	//   ....[0]....
.L_78:
        /*0254*/ 	.word	0x00000c60
        /*0258*/ 	.word	0x000000ff
        /*025c*/ 	.word	0x00000000
        /*0260*/ 	.short	0x0100
        /*0262*/ 	.byte	0x0f
	.zero		1


	//   ....[1]....
        /*0264*/ 	.word	0x00000dc0
        /*0268*/ 	.word	0x000000ff
        /*026c*/ 	.word	0x00004008
        /*0270*/ 	.short	0x0100
        /*0272*/ 	.byte	0x0b
	.zero		1


	//   ....[2]....
        /*0274*/ 	.word	0x00000e90
        /*0278*/ 	.word	0x000000ff
        /*027c*/ 	.word	0x00002000
        /*0280*/ 	.short	0x0100
        /*0282*/ 	.byte	0x0b
	.zero		1


	//   ....[3]....
        /*0284*/ 	.word	0x00001070
        /*0288*/ 	.word	0x000000ff
        /*028c*/ 	.word	0x00002000
        /*0290*/ 	.short	0x010a
        /*0292*/ 	.byte	0x0b
	.zero		1


	//   ....[4]....
        /*0294*/ 	.word	0x00001350
        /*0298*/ 	.word	0x000000ff
        /*029c*/ 	.word	0x00002000
        /*02a0*/ 	.short	0x0108
        /*02a2*/ 	.byte	0x0b
	.zero		1


	//   ....[5]....
        /*02a4*/ 	.word	0x00002860
        /*02a8*/ 	.word	0x000000ff
        /*02ac*/ 	.word	0x00004010
        /*02b0*/ 	.short	0x0100
        /*02b2*/ 	.byte	0x0b
	.zero		1


	//   ....[6]....
        /*02b4*/ 	.word	0x00002990
        /*02b8*/ 	.word	0x000000ff
        /*02bc*/ 	.word	0x00004010
        /*02c0*/ 	.short	0x010a
        /*02c2*/ 	.byte	0x0b
	.zero		1


	//   ....[7]....
        /*02c4*/ 	.word	0x00003020
        /*02c8*/ 	.word	0x000000ff
        /*02cc*/ 	.word	0x00004010
        /*02d0*/ 	.short	0x0108
        /*02d2*/ 	.byte	0x0b
	.zero		1


	//   ....[8]....
        /*02d4*/ 	.word	0x000035a0
        /*02d8*/ 	.word	0x000000ff
        /*02dc*/ 	.word	0x00000000
        /*02e0*/ 	.short	0x010a
        /*02e2*/ 	.byte	0x0f
	.zero		1


	//   ....[9]....
        /*02e4*/ 	.word	0x00003d60
        /*02e8*/ 	.word	0x000000ff
        /*02ec*/ 	.word	0x00000000
        /*02f0*/ 	.short	0x010a
        /*02f2*/ 	.byte	0x0f
	.zero		1


	//   ....[10]....
        /*02f4*/ 	.word	0x00003f30
        /*02f8*/ 	.word	0x000000ff
        /*02fc*/ 	.word	0x00004000
        /*0300*/ 	.short	0x0108
        /*0302*/ 	.byte	0x0b
	.zero		1


	//   ....[11]....
        /*0304*/ 	.word	0x00003ff0
        /*0308*/ 	.word	0x000000ff
        /*030c*/ 	.word	0x00004008
        /*0310*/ 	.short	0x0108
        /*0312*/ 	.byte	0x0b
	.zero		1


	//   ....[12]....
        /*0314*/ 	.word	0x000049b0
        /*0318*/ 	.word	0x000000ff
        /*031c*/ 	.word	0x00002000
        /*0320*/ 	.short	0x010a
        /*0322*/ 	.byte	0x0b
	.zero		1


	//   ....[13]....
        /*0324*/ 	.word	0x000049e0
        /*0328*/ 	.word	0x000000ff
        /*032c*/ 	.word	0x00004010
        /*0330*/ 	.short	0x010a
        /*0332*/ 	.byte	0x0b
	.zero		1


	//   ....[14]....
        /*0334*/ 	.word	0x00004a10
        /*0338*/ 	.word	0x000000ff
        /*033c*/ 	.word	0x00000000
        /*0340*/ 	.short	0x010a
        /*0342*/ 	.byte	0x0f
	.zero		1


	//   ....[15]....
        /*0344*/ 	.word	0x00004a40
        /*0348*/ 	.word	0x000000ff
        /*034c*/ 	.word	0x00000000
        /*0350*/ 	.short	0x010a
        /*0352*/ 	.byte	0x0f
	.zero		1


	//----- nvinfo : EIATTR_NUM_MBARRIERS
	.align		4
.L_79:
        /*0354*/ 	.byte	0x03, 0x38
        /*0356*/ 	.short	0xffff


	//----- nvinfo : EIATTR_EXIT_INSTR_OFFSETS
	.align		4
        /*0358*/ 	.byte	0x04, 0x1c
        /*035a*/ 	.short	(.L_81 - .L_80)


	//   ....[0]....
.L_80:
        /*035c*/ 	.word	0x000049a0


	//----- nvinfo : EIATTR_REQNTID
	.align		4
.L_81:
        /*0360*/ 	.byte	0x04, 0x10
        /*0362*/ 	.short	(.L_83 - .L_82)
.L_82:
        /*0364*/ 	.word	0x00000100
        /*0368*/ 	.word	0x00000001
        /*036c*/ 	.word	0x00000001


	//----- nvinfo : EIATTR_CRS_STACK_SIZE
	.align		4
.L_83:
        /*0370*/ 	.byte	0x04, 0x1e
        /*0372*/ 	.short	(.L_85 - .L_84)
.L_84:
        /*0374*/ 	.word	0x00000000


	//----- nvinfo : EIATTR_CBANK_PARAM_SIZE
	.align		4
.L_85:
        /*0378*/ 	.byte	0x03, 0x19
        /*037a*/ 	.short	0x0088


	//----- nvinfo : EIATTR_PARAM_CBANK
	.align		4
        /*037c*/ 	.byte	0x04, 0x0a
        /*037e*/ 	.short	(.L_87 - .L_86)
	.align		4
.L_86:
        /*0380*/ 	.word	index@(.nv.constant0.attn_fwd)
        /*0384*/ 	.short	0x0380
        /*0386*/ 	.short	0x0088


	//----- nvinfo : EIATTR_SW_WAR
	.align		4
.L_87:
        /*0388*/ 	.byte	0x04, 0x36
        /*038a*/ 	.short	(.L_89 - .L_88)
.L_88:
        /*038c*/ 	.word	0x00000008
.L_89:


//--------------------- .nv.compat                --------------------------
	.section	.nv.compat,"",@"SHT_CUDA_COMPAT_INFO"
	.align	4
        /*0000*/ 	.byte	0x02, 0x02, 0x02, 0x00, 0x02, 0x05, 0x05, 0x00, 0x02, 0x03, 0x00, 0x00, 0x02, 0x06, 0x01, 0x00


//--------------------- .nv.callgraph             --------------------------
	.section	.nv.callgraph,"",@"SHT_CUDA_CALLGRAPH"
	.align	4
	.sectionentsize	8
	.align		4
        /*0000*/ 	.word	0x00000000
	.align		4
        /*0004*/ 	.word	0xffffffff
	.align		4
        /*0008*/ 	.word	0x00000000
	.align		4
        /*000c*/ 	.word	0xfffffffe
	.align		4
        /*0010*/ 	.word	0x00000000
	.align		4
        /*0014*/ 	.word	0xfffffffd
	.align		4
        /*0018*/ 	.word	0x00000000
	.align		4
        /*001c*/ 	.word	0xfffffffc


//--------------------- .nv.constant4             --------------------------
	.section	.nv.constant4,"a",@progbits
	.align	8
	.align		8
.nv.constant4:
        /*0000*/ 	.dword	_$_str


//--------------------- .text.attn_fwd            --------------------------
	.section	.text.attn_fwd,"ax",@progbits
	.align	128
        .global         attn_fwd
        .type           attn_fwd,@function
        .size           attn_fwd,(.L_x_28 - attn_fwd)
        .other          attn_fwd,@"STO_CUDA_ENTRY STV_DEFAULT"
attn_fwd:
.text.attn_fwd:
[----:B------:R-:W0:Y:S01]  /*0000*/  LDC R1, c[0x0][0x37c] ;  /* 0x0000df00ff017b82 */ /* 0x000e220000000800 */
[----:B------:R-:W1:Y:S02]  /*0010*/  S2R R0, SR_TID.X ;  /* 0x0000000000007919 */ /* 0x000e640000002100 */
[----:B-1----:R-:W-:-:S04]  /*0020*/  ISETP.GE.U32.AND P0, PT, R0, 0x20, PT ;  /* 0x000000200000780c */ /* 0x002fc80003f06070 */
[----:B------:R-:W-:-:S09]  /*0030*/  P2R R2, PR, RZ, 0x1 ;  /* 0x00000001ff027803 */ /* 0x000fd20000000000 */
[----:B------:R-:W-:Y:S05]  /*0040*/  @P0 BRA `(.L_x_0) ;  /* 0x0000000000b80947 */ /* 0x000fea0003800000 */
[----:B------:R-:W1:Y:S01]  /*0050*/  S2UR UR6, SR_CgaCtaId ;  /* 0x00000000000679c3 */ /* 0x000e620000008800 */
[----:B------:R-:W-:Y:S01]  /*0060*/  NOP ;  /* 0x0000000000007918 */ /* 0x000fe20000000000 */
[----:B------:R-:W-:Y:S02]  /*0070*/  UMOV UR4, 0x40 ;  /* 0x0000004000047882 */ /* 0x000fe40000000000 */
[----:B-1----:R-:W-:-:S09]  /*0080*/  ULEA UR4, UR6, UR4, 0x18 ;  /* 0x0000000406047291 */ /* 0x002fd2000f8ec0ff */
[----:B------:R-:W1:Y:S01]  /*0090*/  LDS.U8 R2, [UR4] ;  /* 0x00000004ff027984 */ /* 0x000e620008000000 */
[----:B------:R-:W-:Y:S02]  /*00a0*/  UMOV UR4, 0x400 ;  /* 0x0000040000047882 */ /* 0x000fe40000000000 */
[----:B------:R-:W-:Y:S01]  /*00b0*/  ULEA UR4, UR6, UR4, 0x18 ;  /* 0x0000000406047291 */ /* 0x000fe2000f8ec0ff */
[----:B-1----:R-:W-:-:S13]  /*00c0*/  ISETP.NE.AND P0, PT, R2, RZ, PT ;  /* 0x000000ff0200720c */ /* 0x002fda0003f05270 */
[----:B------:R-:W-:Y:S05]  /*00d0*/  @P0 BRA `(.L_x_1) ;  /* 0x00000000007c0947 */ /* 0x000fea0003800000 */
[----:B------:R-:W-:-:S13]  /*00e0*/  ELECT P0, URZ, PT ;  /* 0x0000000000ff782f */ /* 0x000fda0003800000 */
[----:B------:R-:W-:Y:S05]  /*00f0*/  @!P0 BRA `(.L_x_2) ;  /* 0x0000000000848947 */ /* 0x000fea0003800000 */
[----:B------:R-:W-:Y:S01]  /*0100*/  UMOV UR5, 0x2 ;  /* 0x0000000200057882 */ /* 0x000fe20000000000 */
[----:B------:R-:W-:Y:S02]  /*0110*/  IMAD.MOV.U32 R5, RZ, RZ, 0x1 ;  /* 0x00000001ff057424 */ /* 0x000fe400078e00ff */
[----:B------:R-:W-:Y:S02]  /*0120*/  IMAD.MOV.U32 R3, RZ, RZ, 0x3 ;  /* 0x00000003ff037424 */ /* 0x000fe400078e00ff */
[----:B------:R-:W-:Y:S04]  /*0130*/  DEPBAR.LE SB1, 0x36 ;  /* 0x00009d800000791a */ /* 0x000fe80000000000 */
[----:B------:R-:W1:Y:S02]  /*0140*/  UTCATOMSWS.FIND_AND_SET.ALIGN UP0, UR5, UR5 ;  /* 0x00000005000575e3 */ /* 0x000e640008000800 */
[----:B-1----:R-:W-:-:S04]  /*0150*/  PLOP3.LUT P0, PT, PT, PT, UP0, 0x80, 0x8 ;  /* 0x000000000008781c */ /* 0x002fc80003f0f008 */
[----:B------:R-:W-:-:S04]  /*0160*/  SEL R2, RZ, 0xffffffff, !P0 ;  /* 0xffffffffff027807 */ /* 0x000fc80004000000 */
[----:B------:R-:W-:Y:S01]  /*0170*/  ISETP.NE.AND P0, PT, R2, RZ, PT ;  /* 0x000000ff0200720c */ /* 0x000fe20003f05270 */
[----:B------:R-:W-:-:S12]  /*0180*/  IMAD.U32 R2, RZ, RZ, UR5 ;  /* 0x00000005ff027e24 */ /* 0x000fd8000f8e00ff */
[----:B------:R-:W-:Y:S05]  /*0190*/  @P0 BRA `(.L_x_3) ;  /* 0x0000000000240947 */ /* 0x000fea0003800000 */
.L_x_4:
[----:B------:R-:W-:Y:S05]  /*01a0*/  NANOSLEEP 0x64 ;  /* 0x000000640000795d */ /* 0x000fea0003800000 */
[----:B------:R-:W-:-:S05]  /*01b0*/  UMOV UR5, 0x2 ;  /* 0x0000000200057882 */ /* 0x000fca0000000000 */
[----:B------:R-:W-:Y:S04]  /*01c0*/  DEPBAR.LE SB1, 0x36 ;  /* 0x00009d800000791a */ /* 0x000fe80000000000 */
[----:B------:R-:W1:Y:S02]  /*01d0*/  UTCATOMSWS.FIND_AND_SET.ALIGN UP0, UR5, UR5 ;  /* 0x00000005000575e3 */ /* 0x000e640008000800 */
[----:B-1----:R-:W-:-:S04]  /*01e0*/  PLOP3.LUT P0, PT, PT, PT, UP0, 0x80, 0x8 ;  /* 0x000000000008781c */ /* 0x002fc80003f0f008 */
[----:B------:R-:W-:-:S04]  /*01f0*/  SEL R2, RZ, 0xffffffff, !P0 ;  /* 0xffffffffff027807 */ /* 0x000fc80004000000 */
[----:B------:R-:W-:Y:S01]  /*0200*/  ISETP.NE.AND P0, PT, R2, RZ, PT ;  /* 0x000000ff0200720c */ /* 0x000fe20003f05270 */
[----:B------:R-:W-:-:S12]  /*0210*/  IMAD.U32 R2, RZ, RZ, UR5 ;  /* 0x00000005ff027e24 */ /* 0x000fd8000f8e00ff */
[----:B------:R-:W-:Y:S05]  /*0220*/  @!P0 BRA `(.L_x_4) ;  /* 0xfffffffc00dc8947 */ /* 0x000fea000383ffff */
.L_x_3:
[C---:B------:R-:W-:Y:S01]  /*0230*/  VIADD R4, R2.reuse, 0x10 ;  /* 0x0000001002047836 */ /* 0x040fe20000000000 */
[----:B------:R-:W-:Y:S01]  /*0240*/  UMOV UR5, 0x50 ;  /* 0x0000005000057882 */ /* 0x000fe20000000000 */
[----:B------:R-:W-:Y:S01]  /*0250*/  SHF.L.U32 R3, R3, R2, RZ ;  /* 0x0000000203037219 */ /* 0x000fe200000006ff */
[----:B------:R-:W-:Y:S01]  /*0260*/  ULEA UR5, UR6, UR5, 0x18 ;  /* 0x0000000506057291 */ /* 0x000fe2000f8ec0ff */
[----:B------:R-:W-:Y:S01]  /*0270*/  IMAD.SHL.U32 R2, R2, 0x20, RZ ;  /* 0x0000002002027824 */ /* 0x000fe200078e00ff */
[----:B------:R-:W-:-:S04]  /*0280*/  SHF.L.U32 R4, R5, R4, RZ ;  /* 0x0000000405047219 */ /* 0x000fc800000006ff */
[----:B------:R-:W-:-:S05]  /*0290*/  LOP3.LUT R3, R4, R3, RZ, 0xfc, !PT ;  /* 0x0000000304037212 */ /* 0x000fca00078efcff */
[----:B------:R1:W-:Y:S04]  /*02a0*/  ATOMS.OR RZ, [UR5], R3 ;  /* 0x00000003ffff798c */ /* 0x0003e8000b000005 */
[----:B------:R1:W-:Y:S01]  /*02b0*/  STS [UR4], R2 ;  /* 0x00000002ff007988 */ /* 0x0003e20008000804 */
[----:B------:R-:W-:Y:S05]  /*02c0*/  BRA `(.L_x_2) ;  /* 0x0000000000107947 */ /* 0x000fea0003800000 */
.L_x_1:
[----:B------:R-:W-:-:S05]  /*02d0*/  IMAD.MOV.U32 R2, RZ, RZ, -0x1 ;  /* 0xffffffffff027424 */ /* 0x000fca00078e00ff */
[----:B------:R1:W-:Y:S02]  /*02e0*/  STS [UR4], R2 ;  /* 0x00000002ff007988 */ /* 0x0003e40008000804 */
[----:B-1----:R-:W-:-:S07]  /*02f0*/  MOV R2, 0x310 ;  /* 0x0000031000027802 */ /* 0x002fce0000000f00 */
[----:B0-----:R-:W-:Y:S05]  /*0300*/  CALL.REL.NOINC `($__internal_1_$__cuda_sm10x_tcgen05_guardrail_trap_phase_invalid_during_alloc) ;  /* 0x0000004400e47944 */ /* 0x001fea0003c00000 */
.L_x_2:
[----:B------:R-:W-:Y:S05]  /*0310*/  WARPSYNC.ALL ;  /* 0x0000000000007948 */ /* 0x000fea0003800000 */
[----:B------:R-:W-:Y:S01]  /*0320*/  NOP ;  /* 0x0000000000007918 */ /* 0x000fe20000000000 */
.L_x_0:
[----:B------:R-:W2:Y:S01]  /*0330*/  S2R R25, SR_CTAID.X ;  /* 0x0000000000197919 */ /* 0x000ea20000002500 */
[----:B------:R-:W3:Y:S01]  /*0340*/  S2UR UR6, SR_CgaCtaId ;  /* 0x00000000000679c3 */ /* 0x000ee20000008800 */
[----:B------:R-:W4:Y:S01]  /*0350*/  LDCU.64 UR4, c[0x0][0x3b0] ;  /* 0x00007600ff0477ac */ /* 0x000f220008000a00 */
[----:B------:R-:W-:Y:S01]  /*0360*/  SHF.R.U32.HI R50, RZ, 0x6, R0 ;  /* 0x00000006ff327819 */ /* 0x000fe20000011600 */
[----:B------:R-:W-:-:S03]  /*0370*/  UMOV UR11, 0x400 ;  /* 0x00000400000b7882 */ /* 0x000fc60000000000 */
[----:B------:R-:W-:Y:S01]  /*0380*/  SGXT.U32 R50, R50, 0x2 ;  /* 0x000000023232781a */ /* 0x000fe20000000000 */
[----:B------:R-:W1:Y:S01]  /*0390*/  LDCU.64 UR26, c[0x0][0x358] ;  /* 0x00006b00ff1a77ac */ /* 0x000e620008000a00 */
[----:B------:R-:W4:Y:S08]  /*03a0*/  S2UR UR10, SR_CTAID.Y ;  /* 0x00000000000a79c3 */ /* 0x000f300000002600 */
[----:B------:R-:W0:Y:S08]  /*03b0*/  LDC R16, c[0x0][0x3b8] ;  /* 0x0000ee00ff107b82 */ /* 0x000e300000000800 */
[----:B------:R-:W1:Y:S01]  /*03c0*/  LDC.64 R18, c[0x0][0x380] ;  /* 0x0000e000ff127b82 */ /* 0x000e620000000a00 */
[----:B---3--:R-:W-:-:S07]  /*03d0*/  ULEA UR11, UR6, UR11, 0x18 ;  /* 0x0000000b060b7291 */ /* 0x008fce000f8ec0ff */
[----:B------:R-:W-:Y:S01]  /*03e0*/  BAR.SYNC.DEFER_BLOCKING 0x0 ;  /* 0x0000000000007b1d */ /* 0x000fe20000010000 */
[----:B--2---:R-:W-:Y:S01]  /*03f0*/  IMAD.SHL.U32 R25, R25, 0x40, RZ ;  /* 0x0000004019197824 */ /* 0x004fe200078e00ff */
[----:B----4-:R-:W-:-:S06]  /*0400*/  UIMAD UR4, UR10, UR4, URZ ;  /* 0x000000040a0472a4 */ /* 0x010fcc000f8e02ff */
[----:B------:R-:W2:Y:S01]  /*0410*/  LDC.64 R40, c[0x0][0x3c0] ;  /* 0x0000f000ff287b82 */ /* 0x000ea20000000a00 */
[----:B-1----:R-:W-:Y:S01]  /*0420*/  LOP3.LUT R2, R25, 0x3f, R0, 0xf8, !PT ;  /* 0x0000003f19027812 */ /* 0x002fe200078ef800 */
[----:B------:R-:W-:Y:S01]  /*0430*/  USHF.L.U32 UR7, UR4, 0x1, URZ ;  /* 0x0000000104077899 */ /* 0x000fe200080006ff */
[----:B0-----:R-:W-:-:S05]  /*0440*/  IMAD R7, R50, R16, RZ ;  /* 0x0000001032077224 */ /* 0x001fca00078e02ff */
[----:B------:R-:W0:Y:S01]  /*0450*/  LDC.64 R26, c[0x0][0x388] ;  /* 0x0000e200ff1a7b82 */ /* 0x000e220000000a00 */
[----:B------:R-:W-:Y:S01]  /*0460*/  IMAD R3, R2, UR5, RZ ;  /* 0x0000000502037c24 */ /* 0x000fe2000f8e02ff */
[----:B------:R-:W-:-:S03]  /*0470*/  UIMAD.WIDE UR4, UR4, 0x2, URZ ;  /* 0x00000002040478a5 */ /* 0x000fc6000f8e02ff */
[C---:B------:R-:W-:Y:S02]  /*0480*/  IMAD.SHL.U32 R5, R3.reuse, 0x2, RZ ;  /* 0x0000000203057824 */ /* 0x040fe400078e00ff */
[----:B------:R-:W-:Y:S01]  /*0490*/  IMAD.HI R4, R3, 0x2, RZ ;  /* 0x0000000203047827 */ /* 0x000fe200078e02ff */
[----:B------:R-:W1:Y:S02]  /*04a0*/  LDS R23, [UR11] ;  /* 0x0000000bff177984 */ /* 0x000e640008000800 */
[----:B------:R-:W-:Y:S01]  /*04b0*/  IADD3 R18, P0, P1, R5, UR7, R18 ;  /* 0x0000000705127c10 */ /* 0x000fe2000f91e012 */
[----:B------:R-:W-:Y:S02]  /*04c0*/  IMAD R3, R16, 0x4, R7 ;  /* 0x0000000410037824 */ /* 0x000fe400078e0207 */
[----:B------:R-:W3:Y:S01]  /*04d0*/  LDCU UR4, c[0x0][0x3c8] ;  /* 0x00007900ff0477ac */ /* 0x000ee20008000800 */
[----:B------:R-:W-:Y:S01]  /*04e0*/  IADD3.X R20, PT, PT, R4, UR5, R19, P0, P1 ;  /* 0x0000000504147c10 */ /* 0x000fe200087e2413 */
[----:B------:R-:W-:Y:S01]  /*04f0*/  IMAD R9, R16, 0x4, R3 ;  /* 0x0000000410097824 */ /* 0x000fe200078e0203 */
[----:B------:R-:W-:-:S03]  /*0500*/  LEA R4, P0, R7, R18, 0x1 ;  /* 0x0000001207047211 */ /* 0x000fc600078008ff */
[C---:B------:R-:W-:Y:S01]  /*0510*/  IMAD R11, R16.reuse, 0x4, R9 ;  /* 0x00000004100b7824 */ /* 0x040fe200078e0209 */
[----:B------:R-:W-:Y:S02]  /*0520*/  LEA R6, P1, R9, R18, 0x1 ;  /* 0x0000001209067211 */ /* 0x000fe400078208ff */
[----:B------:R-:W-:Y:S01]  /*0530*/  LEA.HI.X.SX32 R5, R7, R20, 0x1, P0 ;  /* 0x0000001407057211 */ /* 0x000fe200000f0eff */
[----:B------:R-:W-:Y:S01]  /*0540*/  BAR.SYNC.DEFER_BLOCKING 0x0 ;  /* 0x0000000000007b1d */ /* 0x000fe20000010000 */
[----:B------:R-:W-:Y:S01]  /*0550*/  LEA R8, P0, R3, R18, 0x1 ;  /* 0x0000001203087211 */ /* 0x000fe200078008ff */
[C---:B------:R-:W-:Y:S01]  /*0560*/  IMAD R13, R16.reuse, 0x4, R11 ;  /* 0x00000004100d7824 */ /* 0x040fe200078e020b */
[-C--:B------:R-:W-:Y:S02]  /*0570*/  LEA.HI.X.SX32 R7, R9, R20.reuse, 0x1, P1 ;  /* 0x0000001409077211 */ /* 0x080fe400008f0eff */
[----:B------:R-:W-:Y:S01]  /*0580*/  LEA.HI.X.SX32 R9, R3, R20, 0x1, P0 ;  /* 0x0000001403097211 */ /* 0x000fe200000f0eff */
[----:B------:R-:W-:Y:S01]  /*0590*/  IMAD R3, R16, 0x4, R13 ;  /* 0x0000000410037824 */ /* 0x000fe200078e020d */
[----:B------:R-:W-:-:S03]  /*05a0*/  LEA R12, P0, R13, R18, 0x1 ;  /* 0x000000120d0c7211 */ /* 0x000fc600078008ff */
[----:B------:R-:W-:Y:S01]  /*05b0*/  IMAD R17, R16, 0x4, R3 ;  /* 0x0000000410117824 */ /* 0x000fe200078e0203 */
[----:B------:R-:W-:Y:S02]  /*05c0*/  LEA R10, P1, R11, R18, 0x1 ;  /* 0x000000120b0a7211 */ /* 0x000fe400078208ff */
[----:B------:R-:W-:Y:S02]  /*05d0*/  LEA.HI.X.SX32 R13, R13, R20, 0x1, P0 ;  /* 0x000000140d0d7211 */ /* 0x000fe400000f0eff */
[----:B------:R-:W-:Y:S02]  /*05e0*/  LEA R14, P0, R3, R18, 0x1 ;  /* 0x00000012030e7211 */ /* 0x000fe400078008ff */
[-C--:B------:R-:W-:Y:S01]  /*05f0*/  LEA.HI.X.SX32 R11, R11, R20.reuse, 0x1, P1 ;  /* 0x000000140b0b7211 */ /* 0x080fe200008f0eff */
[----:B------:R4:W5:Y:S04]  /*0600*/  LDG.E.U16 R9, desc[UR26][R8.64] ;  /* 0x0000001a08097981 */ /* 0x000968000c1e1500 */
[----:B------:R0:W5:Y:S01]  /*0610*/  LDG.E.U16 R4, desc[UR26][R4.64] ;  /* 0x0000001a04047981 */ /* 0x000162000c1e1500 */
[----:B------:R-:W-:-:S02]  /*0620*/  LEA.HI.X.SX32 R15, R3, R20, 0x1, P0 ;  /* 0x00000014030f7211 */ /* 0x000fc400000f0eff */
[----:B------:R-:W-:Y:S01]  /*0630*/  LOP3.LUT R24, R0, 0x1f, RZ, 0xc0, !PT ;  /* 0x0000001f00187812 */ /* 0x000fe200078ec0ff */
[----:B------:R1:W5:Y:S01]  /*0640*/  LDG.E.U16 R11, desc[UR26][R10.64] ;  /* 0x0000001a0a0b7981 */ /* 0x000362000c1e1500 */
[----:B----4-:R-:W-:Y:S01]  /*0650*/  SHF.R.U32.HI R8, RZ, 0x5, R0 ;  /* 0x00000005ff087819 */ /* 0x010fe20000011600 */
[----:B--2---:R-:W-:Y:S02]  /*0660*/  IMAD R40, R40, UR10, RZ ;  /* 0x0000000a28287c24 */ /* 0x004fe4000f8e02ff */
[----:B------:R2:W5:Y:S01]  /*0670*/  LDG.E.U16 R22, desc[UR26][R12.64] ;  /* 0x0000001a0c167981 */ /* 0x000562000c1e1500 */
[----:B0-----:R-:W-:Y:S01]  /*0680*/  IMAD R5, R16, 0x4, R17 ;  /* 0x0000000410057824 */ /* 0x001fe200078e0211 */
[----:B------:R-:W-:Y:S02]  /*0690*/  SGXT.U32 R8, R8, 0x3 ;  /* 0x000000030808781a */ /* 0x000fe40000000000 */
[----:B------:R0:W5:Y:S01]  /*06a0*/  LDG.E.U16 R6, desc[UR26][R6.64] ;  /* 0x0000001a06067981 */ /* 0x000162000c1e1500 */
[----:B------:R-:W-:-:S02]  /*06b0*/  LEA R16, P1, R17, R18, 0x1 ;  /* 0x0000001211107211 */ /* 0x000fc400078208ff */
[----:B------:R-:W-:Y:S01]  /*06c0*/  LEA R18, P0, R5, R18, 0x1 ;  /* 0x0000001205127211 */ /* 0x000fe200078008ff */
[----:B------:R-:W-:Y:S01]  /*06d0*/  IMAD R8, R8, R41, RZ ;  /* 0x0000002908087224 */ /* 0x000fe200078e02ff */
[-C--:B------:R-:W-:Y:S01]  /*06e0*/  LEA.HI.X.SX32 R17, R17, R20.reuse, 0x1, P1 ;  /* 0x0000001411117211 */ /* 0x080fe200008f0eff */
[C---:B------:R-:W-:Y:S01]  /*06f0*/  IMAD.SHL.U32 R21, R0.reuse, 0x2, RZ ;  /* 0x0000000200157824 */ /* 0x040fe200078e00ff */
[----:B------:R-:W-:Y:S01]  /*0700*/  LEA.HI.X.SX32 R19, R5, R20, 0x1, P0 ;  /* 0x0000001405137211 */ /* 0x000fe200000f0eff */
[C---:B-1----:R-:W-:Y:S01]  /*0710*/  IMAD R10, R41.reuse, 0x8, R8 ;  /* 0x00000008290a7824 */ /* 0x042fe200078e0208 */
[----:B------:R-:W-:Y:S01]  /*0720*/  LOP3.LUT R3, R0, 0xc0, RZ, 0xc0, !PT ;  /* 0x000000c000037812 */ /* 0x000fe200078ec0ff */
[----:B---3--:R-:W-:Y:S01]  /*0730*/  IMAD R5, R24, UR4, RZ ;  /* 0x0000000418057c24 */ /* 0x008fe2000f8e02ff */
[----:B------:R1:W5:Y:S01]  /*0740*/  LDG.E.U16 R28, desc[UR26][R16.64] ;  /* 0x0000001a101c7981 */ /* 0x000362000c1e1500 */
[----:B--2---:R-:W-:Y:S02]  /*0750*/  IMAD R12, R41, 0x8, R10 ;  /* 0x00000008290c7824 */ /* 0x004fe400078e020a */
[C---:B0-----:R-:W-:Y:S01]  /*0760*/  IMAD.SHL.U32 R7, R5.reuse, 0x2, RZ ;  /* 0x0000000205077824 */ /* 0x041fe200078e00ff */
[----:B------:R0:W5:Y:S01]  /*0770*/  LDG.E.U16 R15, desc[UR26][R14.64] ;  /* 0x0000001a0e0f7981 */ /* 0x000162000c1e1500 */
[----:B------:R-:W-:-:S03]  /*0780*/  IMAD.HI R5, R5, 0x2, RZ ;  /* 0x0000000205057827 */ /* 0x000fc600078e02ff */
[----:B------:R2:W5:Y:S01]  /*0790*/  LDG.E.U16 R19, desc[UR26][R18.64] ;  /* 0x0000001a12137981 */ /* 0x000562000c1e1500 */
[----:B-1----:R-:W-:Y:S01]  /*07a0*/  SHF.R.U32.HI R16, RZ, 0x2, R3 ;  /* 0x00000002ff107819 */ /* 0x002fe20000011603 */
[C---:B------:R-:W-:Y:S02]  /*07b0*/  IMAD.SHL.U32 R3, R40.reuse, 0x2, RZ ;  /* 0x0000000228037824 */ /* 0x040fe400078e00ff */
[----:B------:R-:W-:Y:S01]  /*07c0*/  IMAD.HI R40, R40, 0x2, RZ ;  /* 0x0000000228287827 */ /* 0x000fe200078e02ff */
[----:B------:R-:W-:-:S03]  /*07d0*/  LOP3.LUT R21, R16, 0x1fe, R21, 0x78, !PT ;  /* 0x000001fe10157812 */ /* 0x000fc600078e7815 */
[----:B0-----:R-:W-:Y:S01]  /*07e0*/  IMAD R14, R41, 0x8, R12 ;  /* 0x00000008290e7824 */ /* 0x001fe200078e020c */
[----:B------:R-:W-:-:S03]  /*07f0*/  IADD3 R7, P0, P1, R7, R26, R3 ;  /* 0x0000001a07077210 */ /* 0x000fc6000791e003 */
[----:B------:R-:W-:Y:S01]  /*0800*/  IMAD R16, R41, 0x8, R14 ;  /* 0x0000000829107824 */ /* 0x000fe200078e020e */
[----:B------:R-:W-:Y:S02]  /*0810*/  IADD3.X R5, PT, PT, R5, R27, R40, P0, P1 ;  /* 0x0000001b05057210 */ /* 0x000fe400007e2428 */
[----:B------:R-:W-:Y:S01]  /*0820*/  LEA R44, P0, R8, R7, 0x1 ;  /* 0x00000007082c7211 */ /* 0x000fe200078008ff */
[C---:B--2---:R-:W-:Y:S01]  /*0830*/  IMAD R18, R41.reuse, 0x8, R16 ;  /* 0x0000000829127824 */ /* 0x044fe200078e0210 */
[----:B------:R-:W-:Y:S02]  /*0840*/  ISETP.GE.U32.AND P4, PT, R0, 0x20, PT ;  /* 0x000000200000780c */ /* 0x000fe40003f86070 */
[----:B------:R-:W-:Y:S01]  /*0850*/  LEA.HI.X.SX32 R45, R8, R5, 0x1, P0 ;  /* 0x00000005082d7211 */ /* 0x000fe200000f0eff */
[C---:B------:R-:W-:Y:S01]  /*0860*/  IMAD R8, R41.reuse, 0x8, R18 ;  /* 0x0000000829087824 */ /* 0x040fe200078e0212 */
[-C--:B------:R-:W-:Y:S02]  /*0870*/  LEA R42, P1, R10, R7.reuse, 0x1 ;  /* 0x000000070a2a7211 */ /* 0x080fe400078208ff */
[-C--:B------:R-:W-:Y:S01]  /*0880*/  LEA R38, P0, R12, R7.reuse, 0x1 ;  /* 0x000000070c267211 */ /* 0x080fe200078008ff */
[----:B------:R-:W-:Y:S01]  /*0890*/  IMAD R3, R41, 0x8, R8 ;  /* 0x0000000829037824 */ /* 0x000fe200078e0208 */
[----:B------:R-:W-:-:S02]  /*08a0*/  LEA R36, P2, R14, R7, 0x1 ;  /* 0x000000070e247211 */ /* 0x000fc400078408ff */
[----:B------:R-:W-:Y:S02]  /*08b0*/  SHF.R.U32.HI R13, RZ, 0x5, R0 ;  /* 0x00000005ff0d7819 */ /* 0x000fe40000011600 */
[-C--:B------:R-:W-:Y:S02]  /*08c0*/  LEA.HI.X.SX32 R43, R10, R5.reuse, 0x1, P1 ;  /* 0x000000050a2b7211 */ /* 0x080fe400008f0eff */
[-C--:B------:R-:W-:Y:S02]  /*08d0*/  LEA.HI.X.SX32 R39, R12, R5.reuse, 0x1, P0 ;  /* 0x000000050c277211 */ /* 0x080fe400000f0eff */
[----:B------:R-:W-:Y:S02]  /*08e0*/  LEA.HI.X.SX32 R37, R14, R5, 0x1, P2 ;  /* 0x000000050e257211 */ /* 0x000fe400010f0eff */
[-C--:B------:R-:W-:Y:S02]  /*08f0*/  LEA R34, P0, R16, R7.reuse, 0x1 ;  /* 0x0000000710227211 */ /* 0x080fe400078008ff */
[----:B------:R-:W-:-:S02]  /*0900*/  LEA R32, P1, R18, R7, 0x1 ;  /* 0x0000000712207211 */ /* 0x000fc400078208ff */
[-C--:B------:R-:W-:Y:S02]  /*0910*/  LEA R30, P2, R8, R7.reuse, 0x1 ;  /* 0x00000007081e7211 */ /* 0x080fe400078408ff */
[----:B------:R-:W-:Y:S02]  /*0920*/  LEA R26, P3, R3, R7, 0x1 ;  /* 0x00000007031a7211 */ /* 0x000fe400078608ff */
[----:B------:R-:W-:Y:S02]  /*0930*/  R2UR UR24, R13 ;  /* 0x000000000d1872ca */ /* 0x000fe400000e0000 */
[----:B------:R-:W-:Y:S02]  /*0940*/  R2UR UR12, R23 ;  /* 0x00000000170c72ca */ /* 0x000fe400000e0000 */
[-C--:B------:R-:W-:Y:S02]  /*0950*/  LEA.HI.X.SX32 R35, R16, R5.reuse, 0x1, P0 ;  /* 0x0000000510237211 */ /* 0x080fe400000f0eff */
[----:B------:R-:W-:-:S02]  /*0960*/  LEA.HI.X.SX32 R33, R18, R5, 0x1, P1 ;  /* 0x0000000512217211 */ /* 0x000fc400008f0eff */
[-C--:B------:R-:W-:Y:S02]  /*0970*/  LEA.HI.X.SX32 R31, R8, R5.reuse, 0x1, P2 ;  /* 0x00000005081f7211 */ /* 0x080fe400010f0eff */
[----:B------:R-:W-:Y:S02]  /*0980*/  LEA.HI.X.SX32 R27, R3, R5, 0x1, P3 ;  /* 0x00000005031b7211 */ /* 0x000fe400018f0eff */
[----:B------:R-:W-:Y:S01]  /*0990*/  LOP3.LUT R20, R21, 0x40, RZ, 0x3c, !PT ;  /* 0x0000004015147812 */ /* 0x000fe200078e3cff */
[----:B------:R-:W-:Y:S06]  /*09a0*/  @P4 BRA `(.L_x_5) ;  /* 0x0000000000184947 */ /* 0x000fec0003800000 */
[----:B------:R-:W-:Y:S01]  /*09b0*/  ELECT P0, URZ, PT ;  /* 0x0000000000ff782f */ /* 0x000fe20003800000 */
[----:B------:R-:W-:Y:S01]  /*09c0*/  IMAD.MOV.U32 R3, RZ, RZ, 0x1 ;  /* 0x00000001ff037424 */ /* 0x000fe200078e00ff */
[----:B------:R-:W-:Y:S01]  /*09d0*/  UMOV UR4, 0x40 ;  /* 0x0000004000047882 */ /* 0x000fe20000000000 */
[----:B------:R-:W-:Y:S01]  /*09e0*/  UVIRTCOUNT.DEALLOC.SMPOOL 0x80 ;  /* 0x000000800000784c */ /* 0x000fe20000000000 */
[----:B------:R-:W-:-:S09]  /*09f0*/  ULEA UR4, UR6, UR4, 0x18 ;  /* 0x0000000406047291 */ /* 0x000fd2000f8ec0ff */
[----:B------:R0:W-:Y:S03]  /*0a00*/  @P0 STS.U8 [UR4], R3 ;  /* 0x00000003ff000988 */ /* 0x0001e60008000004 */
.L_x_5:
[----:B------:R-:W-:Y:S01]  /*0a10*/  USHF.L.U32 UR4, UR24, 0x15, URZ ;  /* 0x0000001518047899 */ /* 0x000fe200080006ff */
[----:B------:R-:W-:Y:S01]  /*0a20*/  LOP3.LUT P0, RZ, R0, 0xff, RZ, 0xc0, !PT ;  /* 0x000000ff00ff7812 */ /* 0x000fe2000780c0ff */
[----:B------:R-:W-:Y:S01]  /*0a30*/  ULOP3.LUT UR16, UR24, 0x4, URZ, 0xc0, !UPT ;  /* 0x0000000418107892 */ /* 0x000fe2000f8ec0ff */
[----:B-----5:R1:W-:Y:S01]  /*0a40*/  STS.U16 [R21+UR11], R4 ;  /* 0x0000000415007988 */ /* 0x0203e2000800040b */
[----:B------:R-:W-:Y:S01]  /*0a50*/  ULOP3.LUT UR6, UR4, 0x600000, URZ, 0xc0, !UPT ;  /* 0x0060000004067892 */ /* 0x000fe2000f8ec0ff */
[----:B0-----:R-:W-:Y:S01]  /*0a60*/  P2R R3, PR, RZ, 0x1 ;  /* 0x00000001ff037803 */ /* 0x001fe20000000000 */
[----:B------:R-:W-:Y:S01]  /*0a70*/  UMOV UR5, 0x1 ;  /* 0x0000000100057882 */ /* 0x000fe20000000000 */
[----:B------:R0:W-:Y:S01]  /*0a80*/  STS.U16 [R21+UR11+0x400], R6 ;  /* 0x0004000615007988 */ /* 0x0001e2000800040b */
[----:B------:R-:W-:Y:S01]  /*0a90*/  ULEA UR14, UR16, UR6, 0x2 ;  /* 0x00000006100e7291 */ /* 0x000fe2000f8e10ff */
[----:B------:R-:W-:Y:S01]  /*0aa0*/  VIADD R3, R25, 0x40 ;  /* 0x0000004019037836 */ /* 0x000fe20000000000 */
[----:B------:R-:W-:-:S02]  /*0ab0*/  UIADD3 UR15, UPT, UPT, UR11, 0x4000, URZ ;  /* 0x000040000b0f7890 */ /* 0x000fc4000fffe0ff */
[----:B------:R2:W-:Y:S01]  /*0ac0*/  STS.U16 [R21+UR11+0x800], R22 ;  /* 0x0008001615007988 */ /* 0x0005e2000800040b */
[----:B------:R-:W-:Y:S01]  /*0ad0*/  UIADD3 UR14, UPT, UPT, UR12, UR14, URZ ;  /* 0x0000000e0c0e7290 */ /* 0x000fe2000fffe0ff */
[----:B-1----:R-:W-:Y:S01]  /*0ae0*/  PRMT R4, RZ, 0x7610, R4 ;  /* 0x00007610ff047816 */ /* 0x002fe20000000004 */
[----:B------:R-:W-:Y:S01]  /*0af0*/  VOTEU.ALL UP0, P0 ;  /* 0x0000000000ff7886 */ /* 0x000fe20000000000 */
[----:B------:R2:W-:Y:S01]  /*0b00*/  STS.U16 [R21+UR11+0xc00], R28 ;  /* 0x000c001c15007988 */ /* 0x0005e2000800040b */
[----:B------:R-:W-:Y:S01]  /*0b10*/  VOTEU.ALL UP1, P0 ;  /* 0x0000000000ff7886 */ /* 0x000fe20000020000 */
[----:B------:R-:W-:Y:S02]  /*0b20*/  ISETP.GT.AND P3, PT, R3, RZ, PT ;  /* 0x000000ff0300720c */ /* 0x000fe40003f64270 */
[----:B------:R2:W-:Y:S01]  /*0b30*/  STS.U16 [R20+UR11+0x200], R9 ;  /* 0x0002000914007988 */ /* 0x0005e2000800040b */
[----:B------:R-:W-:-:S04]  /*0b40*/  @!UP0 UIADD3 UR8, UPT, UPT, -UR5, 0x100000, URZ ;  /* 0x0010000005088890 */ /* 0x000fc8000fffe1ff */
[----:B------:R-:W-:Y:S02]  /*0b50*/  @!UP0 USHF.L.U32 UR9, UR8, 0xb, URZ ;  /* 0x0000000b08098899 */ /* 0x000fe400080006ff */
[----:B------:R-:W-:Y:S01]  /*0b60*/  @!UP0 USHF.L.U32 UR8, UR8, 0x1, URZ ;  /* 0x0000000108088899 */ /* 0x000fe200080006ff */
[----:B0-----:R-:W-:Y:S01]  /*0b70*/  PRMT R6, RZ, 0x7610, R6 ;  /* 0x00007610ff067816 */ /* 0x001fe20000000006 */
[----:B------:R2:W-:Y:S01]  /*0b80*/  STS.U16 [R20+UR11+0x600], R11 ;  /* 0x0006000b14007988 */ /* 0x0005e2000800040b */
[----:B------:R-:W-:Y:S02]  /*0b90*/  PRMT R8, RZ, 0x7610, R8 ;  /* 0x00007610ff087816 */ /* 0x000fe40000000008 */
[----:B------:R-:W-:Y:S01]  /*0ba0*/  PRMT R10, RZ, 0x7610, R10 ;  /* 0x00007610ff0a7816 */ /* 0x000fe2000000000a */
[----:B------:R2:W-:Y:S01]  /*0bb0*/  STS.U16 [R20+UR11+0xa00], R15 ;  /* 0x000a000f14007988 */ /* 0x0005e2000800040b */
[----:B------:R-:W-:Y:S02]  /*0bc0*/  PRMT R12, RZ, 0x7610, R12 ;  /* 0x00007610ff0c7816 */ /* 0x000fe4000000000c */
[----:B------:R-:W-:Y:S01]  /*0bd0*/  PRMT R14, RZ, 0x7610, R14 ;  /* 0x00007610ff0e7816 */ /* 0x000fe2000000000e */
[----:B------:R2:W-:Y:S01]  /*0be0*/  STS.U16 [R20+UR11+0xe00], R19 ;  /* 0x000e001314007988 */ /* 0x0005e2000800040b */
[----:B------:R-:W-:-:S02]  /*0bf0*/  PRMT R16, RZ, 0x7610, R16 ;  /* 0x00007610ff107816 */ /* 0x000fc40000000010 */
[----:B------:R-:W-:Y:S01]  /*0c00*/  PRMT R18, RZ, 0x7610, R18 ;  /* 0x00007610ff127816 */ /* 0x000fe20000000012 */
[----:B------:R-:W-:Y:S01]  /*0c10*/  STTM.16dp32bit_t0_t15.x8 tmem[UR14], RZ ;  /* 0x000000ff000079ed */ /* 0x000fe2000898000e */
[----:B------:R-:W-:Y:S01]  /*0c20*/  STTM.16dp32bit_t16_t31.x8 tmem[UR14+0x8], RZ ;  /* 0x000008ff000079ed */ /* 0x000fe200089a000e */
[----:B------:R-:W0:Y:S02]  /*0c30*/  FENCE.VIEW.ASYNC.T ;  /* 0x00000000000073c6 */ /* 0x000e240000000200 */
[----:B0-----:R-:W-:Y:S06]  /*0c40*/  BAR.SYNC.DEFER_BLOCKING 0x0 ;  /* 0x0000000000007b1d */ /* 0x001fec0000010000 */
[----:B------:R-:W0:Y:S02]  /*0c50*/  FENCE.VIEW.ASYNC.S ;  /* 0x00000000000073c6 */ /* 0x000e240000000000 */
[----:B0-----:R0:W1:Y:S02]  /*0c60*/  @!UP1 SYNCS.EXCH.64 URZ, [UR15], UR8 ;  /* 0x000000080fff95b2 */ /* 0x0010640008000100 */
[----:B-1----:R-:W-:Y:S06]  /*0c70*/  BAR.SYNC.DEFER_BLOCKING 0x0 ;  /* 0x0000000000007b1d */ /* 0x002fec0000010000 */
[----:B------:R-:W3:Y:S04]  /*0c80*/  @P3 LDG.E.U16 R4, desc[UR26][R44.64] ;  /* 0x0000001a2c043981 */ /* 0x000ee8000c1e1500 */
[----:B------:R-:W4:Y:S04]  /*0c90*/  @P3 LDG.E.U16 R6, desc[UR26][R42.64] ;  /* 0x0000001a2a063981 */ /* 0x000f28000c1e1500 */
[----:B------:R-:W2:Y:S04]  /*0ca0*/  @P3 LDG.E.U16 R8, desc[UR26][R38.64] ;  /* 0x0000001a26083981 */ /* 0x000ea8000c1e1500 */
[----:B------:R-:W2:Y:S04]  /*0cb0*/  @P3 LDG.E.U16 R10, desc[UR26][R36.64] ;  /* 0x0000001a240a3981 */ /* 0x000ea8000c1e1500 */
[----:B------:R-:W2:Y:S04]  /*0cc0*/  @P3 LDG.E.U16 R12, desc[UR26][R34.64] ;  /* 0x0000001a220c3981 */ /* 0x000ea8000c1e1500 */
[----:B------:R-:W2:Y:S04]  /*0cd0*/  @P3 LDG.E.U16 R14, desc[UR26][R32.64] ;  /* 0x0000001a200e3981 */ /* 0x000ea8000c1e1500 */
[----:B------:R-:W2:Y:S04]  /*0ce0*/  @P3 LDG.E.U16 R16, desc[UR26][R30.64] ;  /* 0x0000001a1e103981 */ /* 0x000ea8000c1e1500 */
[----:B------:R-:W2:Y:S01]  /*0cf0*/  @P3 LDG.E.U16 R18, desc[UR26][R26.64] ;  /* 0x0000001a1a123981 */ /* 0x000ea2000c1e1500 */
[----:B0-----:R-:W-:-:S04]  /*0d00*/  @!UP0 UIADD3 UR8, UPT, UPT, -UR5, 0x100000, URZ ;  /* 0x0010000005088890 */ /* 0x001fc8000fffe1ff */
[----:B------:R-:W-:Y:S02]  /*0d10*/  @!UP0 USHF.L.U32 UR9, UR8, 0xb, URZ ;  /* 0x0000000b08098899 */ /* 0x000fe400080006ff */
[----:B------:R-:W-:Y:S01]  /*0d20*/  @!UP0 USHF.L.U32 UR8, UR8, 0x1, URZ ;  /* 0x0000000108088899 */ /* 0x000fe200080006ff */
[----:B------:R-:W-:Y:S01]  /*0d30*/  VOTEU.ALL UP1, P0 ;  /* 0x0000000000ff7886 */ /* 0x000fe20000020000 */
[----:B------:R-:W-:-:S04]  /*0d40*/  @!UP0 UIADD3 UR4, UPT, UPT, -UR5, 0x100000, URZ ;  /* 0x0010000005048890 */ /* 0x000fc8000fffe1ff */
[----:B------:R-:W-:Y:S02]  /*0d50*/  @!UP0 USHF.L.U32 UR5, UR4, 0xb, URZ ;  /* 0x0000000b04058899 */ /* 0x000fe400080006ff */
[----:B------:R-:W-:Y:S02]  /*0d60*/  @!UP0 USHF.L.U32 UR4, UR4, 0x1, URZ ;  /* 0x0000000104048899 */ /* 0x000fe400080006ff */
[----:B------:R-:W-:Y:S01]  /*0d70*/  UIADD3 UR13, UPT, UPT, UR12, 0x100000, URZ ;  /* 0x001000000c0d7890 */ /* 0x000fe2000fffe0ff */
[----:B------:R-:W-:Y:S01]  /*0d80*/  ISETP.EQ.U32.AND P5, PT, RZ, UR24, P3 ;  /* 0x00000018ff007c0c */ /* 0x000fe20009fa2070 */
[----:B------:R-:W-:Y:S02]  /*0d90*/  UIADD3 UR18, UPT, UPT, UR11, 0x2000, URZ ;  /* 0x000020000b127890 */ /* 0x000fe4000fffe0ff */
[----:B------:R-:W-:-:S04]  /*0da0*/  UIADD3 UR6, UPT, UPT, UR6, UR13, URZ ;  /* 0x0000000d06067290 */ /* 0x000fc8000fffe0ff */
[----:B------:R-:W-:Y:S01]  /*0db0*/  ULEA UR16, UR16, UR6, 0x3 ;  /* 0x0000000610107291 */ /* 0x000fe2000f8e18ff */
[----:B------:R0:W1:Y:S01]  /*0dc0*/  @!UP1 SYNCS.EXCH.64 URZ, [UR11+0x4008], UR8 ;  /* 0x004008080bff95b2 */ /* 0x0000620008000100 */
[----:B------:R-:W-:Y:S01]  /*0dd0*/  VOTEU.ALL UP1, P0 ;  /* 0x0000000000ff7886 */ /* 0x000fe20000020000 */
[----:B---3--:R0:W-:Y:S04]  /*0de0*/  STS.U16 [R21+UR11+0x1000], R4 ;  /* 0x0010000415007988 */ /* 0x0081e8000800040b */
[----:B----4-:R0:W-:Y:S04]  /*0df0*/  STS.U16 [R21+UR11+0x1200], R6 ;  /* 0x0012000615007988 */ /* 0x0101e8000800040b */
[----:B--2---:R0:W-:Y:S04]  /*0e00*/  STS.U16 [R21+UR11+0x1400], R8 ;  /* 0x0014000815007988 */ /* 0x0041e8000800040b */
[----:B------:R0:W-:Y:S04]  /*0e10*/  STS.U16 [R21+UR11+0x1600], R10 ;  /* 0x0016000a15007988 */ /* 0x0001e8000800040b */
[----:B------:R0:W-:Y:S04]  /*0e20*/  STS.U16 [R21+UR11+0x1800], R12 ;  /* 0x0018000c15007988 */ /* 0x0001e8000800040b */
[----:B------:R0:W-:Y:S04]  /*0e30*/  STS.U16 [R21+UR11+0x1a00], R14 ;  /* 0x001a000e15007988 */ /* 0x0001e8000800040b */
[----:B------:R0:W-:Y:S04]  /*0e40*/  STS.U16 [R21+UR11+0x1c00], R16 ;  /* 0x001c001015007988 */ /* 0x0001e8000800040b */
[----:B------:R0:W-:Y:S01]  /*0e50*/  STS.U16 [R21+UR11+0x1e00], R18 ;  /* 0x001e001215007988 */ /* 0x0001e2000800040b */
[----:B-1----:R1:W-:Y:S06]  /*0e60*/  MEMBAR.ALL.CTA ;  /* 0x0000000000007992 */ /* 0x0023ec0000008000 */
[----:B-1----:R-:W-:Y:S04]  /*0e70*/  FENCE.VIEW.ASYNC.S ;  /* 0x00000000000073c6 */ /* 0x002fe80000000000 */
[----:B------:R-:W1:Y:S02]  /*0e80*/  FENCE.VIEW.ASYNC.S ;  /* 0x00000000000073c6 */ /* 0x000e640000000000 */
[----:B-1----:R0:W1:Y:S02]  /*0e90*/  @!UP1 SYNCS.EXCH.64 URZ, [UR11+0x2000], UR4 ;  /* 0x002000040bff95b2 */ /* 0x0020640008000100 */
[----:B-1----:R-:W-:Y:S06]  /*0ea0*/  BAR.SYNC.DEFER_BLOCKING 0x0 ;  /* 0x0000000000007b1d */ /* 0x002fec0000010000 */
[----:B0-----:R-:W-:Y:S05]  /*0eb0*/  @!P5 BRA `(.L_x_6) ;  /* 0x000000000068d947 */ /* 0x001fea0003800000 */
[----:B------:R-:W-:Y:S02]  /*0ec0*/  UIADD3 UR4, UPT, UPT, UR11, 0x1000, URZ ;  /* 0x000010000b047890 */ /* 0x000fe4000fffe0ff */
[----:B------:R-:W-:Y:S02]  /*0ed0*/  USHF.R.U32.HI UR6, URZ, 0x4, UR11 ;  /* 0x00000004ff067899 */ /* 0x000fe4000801160b */
[----:B------:R-:W-:Y:S02]  /*0ee0*/  USHF.R.U32.HI UR4, URZ, 0x4, UR4 ;  /* 0x00000004ff047899 */ /* 0x000fe40008011604 */
[----:B------:R-:W-:Y:S02]  /*0ef0*/  USGXT.U32 UR6, UR6, 0xe ;  /* 0x0000000e0606789a */ /* 0x000fe40008000000 */
[----:B------:R-:W-:Y:S01]  /*0f00*/  USGXT.U32 UR8, UR4, 0xe ;  /* 0x0000000e0408789a */ /* 0x000fe20008000000 */
[----:B------:R-:W-:Y:S01]  /*0f10*/  UMOV UR20, 0x80 ;  /* 0x0000008000147882 */ /* 0x000fe20000000000 */
[----:B------:R-:W-:Y:S01]  /*0f20*/  UMOV UR21, 0x40004040 ;  /* 0x4000404000157882 */ /* 0x000fe20000000000 */
[----:B------:R-:W-:Y:S01]  /*0f30*/  UMOV UR22, 0xfffffffe ;  /* 0xfffffffe00167882 */ /* 0x000fe20000000000 */
[----:B------:R-:W-:Y:S01]  /*0f40*/  UMOV UR23, 0x7fffbfdf ;  /* 0x7fffbfdf00177882 */ /* 0x000fe20000000000 */
[----:B------:R-:W-:Y:S01]  /*0f50*/  UMOV UR7, URZ ;  /* 0x000000ff00077c82 */ /* 0x000fe20008000000 */
[----:B------:R-:W-:Y:S01]  /*0f60*/  UMOV UR9, URZ ;  /* 0x000000ff00097c82 */ /* 0x000fe20008000000 */
[----:B------:R-:W-:-:S02]  /*0f70*/  UIADD3.64 UR20, UPT, UPT, UR6, UR20, URZ ;  /* 0x0000001406147297 */ /* 0x000fc4000fffe0ff */
[----:B------:R-:W-:Y:S01]  /*0f80*/  UIADD3.64 UR22, UPT, UPT, UR8, -UR22, URZ ;  /* 0x8000001608167297 */ /* 0x000fe2000fffe0ff */
[----:B------:R-:W-:Y:S01]  /*0f90*/  UMOV UR28, 0x0 ;  /* 0x00000000001c7882 */ /* 0x000fe20000000000 */
[----:B------:R-:W-:Y:S01]  /*0fa0*/  UMOV UR29, 0x4108010 ;  /* 0x04108010001d7882 */ /* 0x000fe20000000000 */
[----:B------:R-:W-:Y:S01]  /*0fb0*/  UMOV UR4, UR18 ;  /* 0x0000001200047c82 */ /* 0x000fe20008000000 */
[----:B------:R-:W-:Y:S01]  /*0fc0*/  UMOV UR5, URZ ;  /* 0x000000ff00057c82 */ /* 0x000fe20008000000 */
[----:B------:R-:W-:Y:S01]  /*0fd0*/  UMOV UR7, 0x40004040 ;  /* 0x4000404000077882 */ /* 0x000fe20000000000 */
[----:B------:R-:W-:Y:S01]  /*0fe0*/  UMOV UR9, 0x80004020 ;  /* 0x8000402000097882 */ /* 0x000fe20000000000 */
[----:B------:R-:W-:Y:S01]  /*0ff0*/  UMOV UR30, 0x0 ;  /* 0x00000000001e7882 */ /* 0x000fe20000000000 */
[----:B------:R-:W-:Y:S01]  /*1000*/  UMOV UR31, 0x4108010 ;  /* 0x04108010001f7882 */ /* 0x000fe20000000000 */
[----:B------:R-:W-:Y:S01]  /*1010*/  UMOV UR4, UR4 ;  /* 0x0000000400047c82 */ /* 0x000fe20008000000 */
[----:B------:R0:W-:Y:S01]  /*1020*/  UTCHMMA gdesc[UR6], gdesc[UR8], tmem[UR13], tmem[UR28], idesc[UR29], !UPT ;  /* 0x00ff1c08060075ea */ /* 0x0001e2000f80000d */
[----:B------:R0:W-:Y:S01]  /*1030*/  UTCHMMA gdesc[UR20], gdesc[UR22], tmem[UR13], tmem[UR30], idesc[UR31], UPT ;  /* 0x00ff1e16140075ea */ /* 0x0001e2000b80000d */
[----:B------:R0:W-:Y:S01]  /*1040*/  UTCBAR [UR4], URZ ;  /* 0x000000ff040073e9 */ /* 0x0001e200080000ff */
[----:B------:R-:W-:Y:S01]  /*1050*/  NOP ;  /* 0x0000000000007918 */ /* 0x000fe20000000000 */
.L_x_6:
[----:B------:R-:W-:Y:S05]  /*1060*/  @!P3 BRA `(.L_x_7) ;  /* 0x000000000008b947 */ /* 0x000fea0003800000 */
[----:B------:R-:W1:Y:S02]  /*1070*/  SYNCS.PHASECHK.TRANS64.TRYWAIT P0, [UR11+0x2000], RZ ;  /* 0x002000ffff0075a7 */ /* 0x000e64000800110b */
[----:B-1----:R-:W-:Y:S05]  /*1080*/  @!P0 BRA `(.L_x_8) ;  /* 0x0000003800488947 */ /* 0x002fea0003800000 */
.L_x_7:
[----:B------:R-:W-:Y:S01]  /*1090*/  BAR.SYNC.DEFER_BLOCKING 0x0 ;  /* 0x0000000000007b1d */ /* 0x000fe20000010000 */
[----:B------:R-:W-:Y:S02]  /*10a0*/  LOP3.LUT R47, R0, 0x80, RZ, 0xc0, !PT ;  /* 0x00000080002f7812 */ /* 0x000fe400078ec0ff */
[--C-:B------:R-:W-:Y:S02]  /*10b0*/  SHF.R.U32.HI R22, RZ, 0x1, R0.reuse ;  /* 0x00000001ff167819 */ /* 0x100fe40000011600 */
[----:B------:R-:W-:Y:S01]  /*10c0*/  SHF.R.U32.HI R47, RZ, 0x2, R47 ;  /* 0x00000002ff2f7819 */ /* 0x000fe2000001162f */
[----:B0-----:R-:W0:Y:S01]  /*10d0*/  LDCU UR4, c[0x0][0x3a8] ;  /* 0x00007500ff0477ac */ /* 0x001e220008000800 */
[----:B------:R-:W-:Y:S01]  /*10e0*/  LOP3.LUT R29, R22, 0x30, RZ, 0xc0, !PT ;  /* 0x00000030161d7812 */ /* 0x000fe200078ec0ff */
[----:B------:R-:W-:Y:S01]  /*10f0*/  LDTM.16dp32bit_t0_t15.x16 R4, tmem[UR16] ;  /* 0x00000010000479ee */ /* 0x000fe20008a00000 */
[----:B------:R-:W0:Y:S01]  /*1100*/  LDTM.16dp32bit_t16_t31.x16 R4, tmem[UR16+0x10] ;  /* 0x00001010000479ee */ /* 0x000e220008a20000 */
[--C-:B------:R-:W-:Y:S01]  /*1110*/  LOP3.LUT R23, R47, 0x10, R0.reuse, 0xf8, !PT ;  /* 0x000000102f177812 */ /* 0x100fe200078ef800 */
[----:B------:R-:W1:Y:S01]  /*1120*/  LDCU.64 UR28, c[0x0][0x3d0] ;  /* 0x00007a00ff1c77ac */ /* 0x000e620008000a00 */
[----:B------:R-:W-:Y:S01]  /*1130*/  LOP3.LUT R28, R29, 0xf, R0, 0xf8, !PT ;  /* 0x0000000f1d1c7812 */ /* 0x000fe200078ef800 */
[----:B------:R-:W2:Y:S01]  /*1140*/  LDC R53, c[0x0][0x3d8] ;  /* 0x0000f600ff357b82 */ /* 0x000ea20000000800 */
[----:B------:R-:W-:-:S02]  /*1150*/  LOP3.LUT R29, R23, 0x2, RZ, 0xfc, !PT ;  /* 0x00000002171d7812 */ /* 0x000fc400078efcff */
[----:B------:R-:W-:Y:S02]  /*1160*/  LOP3.LUT R22, R28, R25, RZ, 0xfc, !PT ;  /* 0x000000191c167212 */ /* 0x000fe400078efcff */
[C---:B------:R-:W-:Y:S02]  /*1170*/  LOP3.LUT R49, R23.reuse, 0x3, RZ, 0xfc, !PT ;  /* 0x0000000317317812 */ /* 0x040fe400078efcff */
[C---:B------:R-:W-:Y:S02]  /*1180*/  LOP3.LUT R51, R23.reuse, 0x4, RZ, 0xfc, !PT ;  /* 0x0000000417337812 */ /* 0x040fe400078efcff */
[C---:B------:R-:W-:Y:S02]  /*1190*/  ISETP.GE.AND P0, PT, R22.reuse, R29, PT ;  /* 0x0000001d1600720c */ /* 0x040fe40003f06270 */
[----:B------:R-:W-:Y:S02]  /*11a0*/  ISETP.GE.AND P1, PT, R22, R49, PT ;  /* 0x000000311600720c */ /* 0x000fe40003f26270 */
[----:B------:R-:W-:-:S02]  /*11b0*/  LOP3.LUT R29, R23, 0x5, RZ, 0xfc, !PT ;  /* 0x00000005171d7812 */ /* 0x000fc400078efcff */
[----:B------:R-:W-:Y:S02]  /*11c0*/  ISETP.GE.AND P2, PT, R22, R51, PT ;  /* 0x000000331600720c */ /* 0x000fe40003f46270 */
[----:B------:R-:W-:Y:S02]  /*11d0*/  LOP3.LUT R51, R23, 0x6, RZ, 0xfc, !PT ;  /* 0x0000000617337812 */ /* 0x000fe400078efcff */
[----:B------:R-:W-:Y:S01]  /*11e0*/  LOP3.LUT P4, RZ, R0, 0xff, RZ, 0xc0, !PT ;  /* 0x000000ff00ff7812 */ /* 0x000fe2000788c0ff */
[----:B0-----:R-:W-:Y:S01]  /*11f0*/  FMUL R6, R6, UR4 ;  /* 0x0000000406067c20 */ /* 0x001fe20008400000 */
[----:B------:R-:W-:Y:S01]  /*1200*/  FMUL R49, R7, UR4 ;  /* 0x0000000407317c20 */ /* 0x000fe20008400000 */
[----:B------:R-:W-:Y:S01]  /*1210*/  FMUL R9, R9, UR4 ;  /* 0x0000000409097c20 */ /* 0x000fe20008400000 */
[----:B------:R-:W-:Y:S01]  /*1220*/  FMUL R11, R11, UR4 ;  /* 0x000000040b0b7c20 */ /* 0x000fe20008400000 */
[----:B------:R-:W-:Y:S01]  /*1230*/  FMUL R13, R13, UR4 ;  /* 0x000000040d0d7c20 */ /* 0x000fe20008400000 */
[----:B------:R-:W-:Y:S01]  /*1240*/  FSEL R7, R6, -INF , P0 ;  /* 0xff80000006077808 */ /* 0x000fe20000000000 */
[----:B------:R-:W-:Y:S01]  /*1250*/  FMUL R6, R8, UR4 ;  /* 0x0000000408067c20 */ /* 0x000fe20008400000 */
[----:B------:R-:W-:Y:S01]  /*1260*/  ISETP.GE.AND P0, PT, R22, R29, PT ;  /* 0x0000001d1600720c */ /* 0x000fe20003f06270 */
[----:B------:R-:W-:Y:S01]  /*1270*/  FMUL R8, R10, UR4 ;  /* 0x000000040a087c20 */ /* 0x000fe20008400000 */
[----:B------:R-:W-:Y:S01]  /*1280*/  LOP3.LUT R29, R23, 0x7, RZ, 0xfc, !PT ;  /* 0x00000007171d7812 */ /* 0x000fe200078efcff */
        /* <DEDUP_REMOVED lines=9> */
[C---:B------:R-:W-:Y:S01]  /*1320*/  ISETP.GE.AND P2, PT, R22.reuse, R29, PT ;  /* 0x0000001d1600720c */ /* 0x040fe20003f46270 */
[----:B------:R-:W-:Y:S01]  /*1330*/  FMUL R19, R19, UR4 ;  /* 0x0000000413137c20 */ /* 0x000fe20008400000 */
[----:B------:R-:W-:Y:S01]  /*1340*/  LOP3.LUT R29, R23, 0x9, RZ, 0xfc, !PT ;  /* 0x00000009171d7812 */ /* 0x000fe200078efcff */
[----:B------:R-:W0:Y:S01]  /*1350*/  @!P4 SYNCS.CCTL.IV [UR11+0x2000] ;  /* 0x00200000ff00c9b1 */ /* 0x000e22000800000b */
[----:B------:R-:W-:Y:S01]  /*1360*/  FSEL R9, R9, -INF , P0 ;  /* 0xff80000009097808 */ /* 0x000fe20000000000 */
[----:B------:R-:W-:Y:S01]  /*1370*/  NOP ;  /* 0x0000000000007918 */ /* 0x000fe20000000000 */
[----:B------:R-:W-:Y:S01]  /*1380*/  ISETP.GE.AND P0, PT, R22, R51, PT ;  /* 0x000000331600720c */ /* 0x000fe20003f06270 */
[----:B--2---:R-:W-:Y:S01]  /*1390*/  IMAD R50, R50, R53, RZ ;  /* 0x0000003532327224 */ /* 0x004fe200078e02ff */
[----:B------:R-:W-:-:S02]  /*13a0*/  LOP3.LUT R51, R23, 0xa, RZ, 0xfc, !PT ;  /* 0x0000000a17337812 */ /* 0x000fc400078efcff */
[----:B------:R-:W-:Y:S02]  /*13b0*/  FSEL R8, R8, -INF , P1 ;  /* 0xff80000008087808 */ /* 0x000fe40000800000 */
[C---:B------:R-:W-:Y:S02]  /*13c0*/  ISETP.GE.AND P1, PT, R22.reuse, R29, PT ;  /* 0x0000001d1600720c */ /* 0x040fe40003f26270 */
[----:B------:R-:W-:Y:S02]  /*13d0*/  FSEL R11, R11, -INF , P2 ;  /* 0xff8000000b0b7808 */ /* 0x000fe40001000000 */
[----:B------:R-:W-:Y:S01]  /*13e0*/  ISETP.GE.AND P2, PT, R22, R51, PT ;  /* 0x000000331600720c */ /* 0x000fe20003f46270 */
[----:B------:R-:W-:Y:S01]  /*13f0*/  FMUL R51, R5, UR4 ;  /* 0x0000000405337c20 */ /* 0x000fe20008400000 */
[----:B------:R-:W-:Y:S02]  /*1400*/  FSEL R10, R10, -INF , P0 ;  /* 0xff8000000a0a7808 */ /* 0x000fe40000000000 */
[----:B------:R-:W-:-:S02]  /*1410*/  FSEL R13, R13, -INF , P1 ;  /* 0xff8000000d0d7808 */ /* 0x000fc40000800000 */
[CC--:B------:R-:W-:Y:S02]  /*1420*/  ISETP.GE.AND P0, PT, R22.reuse, R23.reuse, PT ;  /* 0x000000171600720c */ /* 0x0c0fe40003f06270 */
[----:B------:R-:W-:Y:S02]  /*1430*/  ISETP.GT.AND P1, PT, R22, R23, PT ;  /* 0x000000171600720c */ /* 0x000fe40003f24270 */
[----:B------:R-:W-:Y:S02]  /*1440*/  FSEL R48, R4, -INF , P0 ;  /* 0xff80000004307808 */ /* 0x000fe40000000000 */
[----:B------:R-:W-:Y:S02]  /*1450*/  FSEL R51, R51, -INF , P1 ;  /* 0xff80000033337808 */ /* 0x000fe40000800000 */
[----:B------:R-:W-:Y:S02]  /*1460*/  LOP3.LUT R29, R23, 0xb, RZ, 0xfc, !PT ;  /* 0x0000000b171d7812 */ /* 0x000fe400078efcff */
[----:B------:R-:W-:-:S02]  /*1470*/  FMNMX3 R4, R48, R51, R7, !PT ;  /* 0x0000003330047276 */ /* 0x000fc40007800007 */
[----:B------:R-:W-:Y:S02]  /*1480*/  LOP3.LUT R5, R23, 0xc, RZ, 0xfc, !PT ;  /* 0x0000000c17057812 */ /* 0x000fe400078efcff */
[----:B------:R-:W-:Y:S01]  /*1490*/  FMNMX3 R12, R4, R49, R6, !PT ;  /* 0x00000031040c7276 */ /* 0x000fe20007800006 */
[----:B------:R-:W-:Y:S01]  /*14a0*/  FMUL R4, R16, UR4 ;  /* 0x0000000410047c20 */ /* 0x000fe20008400000 */
[----:B------:R-:W-:Y:S02]  /*14b0*/  ISETP.GE.AND P0, PT, R22, R29, PT ;  /* 0x0000001d1600720c */ /* 0x000fe40003f06270 */
[----:B------:R-:W-:Y:S02]  /*14c0*/  FMNMX3 R12, R12, R9, R8, !PT ;  /* 0x000000090c0c7276 */ /* 0x000fe40007800008 */
[----:B------:R-:W-:Y:S02]  /*14d0*/  FSEL R14, R14, -INF , P2 ;  /* 0xff8000000e0e7808 */ /* 0x000fe40001000000 */
[----:B------:R-:W-:-:S02]  /*14e0*/  ISETP.GE.AND P2, PT, R22, R5, PT ;  /* 0x000000051600720c */ /* 0x000fc40003f46270 */
[C---:B------:R-:W-:Y:S02]  /*14f0*/  LOP3.LUT R29, R23.reuse, 0xd, RZ, 0xfc, !PT ;  /* 0x0000000d171d7812 */ /* 0x040fe400078efcff */
[----:B------:R-:W-:Y:S02]  /*1500*/  LOP3.LUT R5, R23, 0xe, RZ, 0xfc, !PT ;  /* 0x0000000e17057812 */ /* 0x000fe400078efcff */
[----:B------:R-:W-:Y:S02]  /*1510*/  FMNMX3 R12, R12, R11, R10, !PT ;  /* 0x0000000b0c0c7276 */ /* 0x000fe4000780000a */
[----:B------:R-:W-:Y:S02]  /*1520*/  FSEL R16, R15, -INF , P0 ;  /* 0xff8000000f107808 */ /* 0x000fe40000000000 */
[----:B------:R-:W-:Y:S01]  /*1530*/  FSEL R15, R4, -INF , P2 ;  /* 0xff800000040f7808 */ /* 0x000fe20001000000 */
[----:B------:R-:W-:Y:S01]  /*1540*/  FMUL R4, R18, UR4 ;  /* 0x0000000412047c20 */ /* 0x000fe20008400000 */
[----:B------:R-:W-:Y:S01]  /*1550*/  ISETP.GE.AND P1, PT, R22, R29, PT ;  /* 0x0000001d1600720c */ /* 0x000fe20003f26270 */
[----:B-1----:R-:W-:Y:S01]  /*1560*/  UIMAD UR4, UR10, UR28, URZ ;  /* 0x0000001c0a0472a4 */ /* 0x002fe2000f8e02ff */
[----:B------:R-:W-:-:S02]  /*1570*/  LOP3.LUT R29, R23, 0xf, RZ, 0xfc, !PT ;  /* 0x0000000f171d7812 */ /* 0x000fc400078efcff */
[----:B------:R-:W-:Y:S01]  /*1580*/  ISETP.GE.AND P0, PT, R22, R5, PT ;  /* 0x000000051600720c */ /* 0x000fe20003f06270 */
[----:B------:R-:W-:Y:S01]  /*1590*/  USHF.L.U32 UR6, UR4, 0x1, URZ ;  /* 0x0000000104067899 */ /* 0x000fe200080006ff */
[----:B------:R-:W-:Y:S01]  /*15a0*/  FMNMX3 R12, R12, R13, R14, !PT ;  /* 0x0000000d0c0c7276 */ /* 0x000fe2000780000e */
[----:B------:R-:W-:Y:S01]  /*15b0*/  UIMAD.WIDE UR4, UR4, 0x2, URZ ;  /* 0x00000002040478a5 */ /* 0x000fe2000f8e02ff */
[----:B------:R-:W-:Y:S02]  /*15c0*/  FSEL R18, R17, -INF , P1 ;  /* 0xff80000011127808 */ /* 0x000fe40000800000 */
[----:B------:R-:W-:Y:S02]  /*15d0*/  ISETP.GE.AND P2, PT, R22, R29, PT ;  /* 0x0000001d1600720c */ /* 0x000fe40003f46270 */
[----:B------:R-:W-:Y:S02]  /*15e0*/  FSEL R17, R4, -INF , P0 ;  /* 0xff80000004117808 */ /* 0x000fe40000000000 */
[----:B------:R-:W-:Y:S01]  /*15f0*/  FMNMX3 R12, R12, R16, R15, !PT ;  /* 0x000000100c0c7276 */ /* 0x000fe2000780000f */
[----:B------:R-:W1:Y:S01]  /*1600*/  LDC.64 R4, c[0x0][0x390] ;  /* 0x0000e400ff047b82 */ /* 0x000e620000000a00 */
[----:B------:R-:W-:-:S02]  /*1610*/  FSEL R19, R19, -INF , P2 ;  /* 0xff80000013137808 */ /* 0x000fc40001000000 */
[----:B------:R-:W-:Y:S02]  /*1620*/  FMNMX3 R12, R12, R18, R17, !PT ;  /* 0x000000120c0c7276 */ /* 0x000fe40007800011 */
[----:B------:R-:W-:Y:S01]  /*1630*/  ISETP.GE.U32.AND P0, PT, R24, 0x10, PT ;  /* 0x000000101800780c */ /* 0x000fe20003f06070 */
[----:B------:R-:W-:Y:S01]  /*1640*/  IMAD.SHL.U32 R24, R28, 0x8, RZ ;  /* 0x000000081c187824 */ /* 0x000fe200078e00ff */
[----:B------:R-:W-:Y:S02]  /*1650*/  FMNMX R52, R19, R12, !PT ;  /* 0x0000000c13347209 */ /* 0x000fe40007800000 */
[----:B------:R-:W-:Y:S02]  /*1660*/  LOP3.LUT R12, R0, 0x3f, RZ, 0xc0, !PT ;  /* 0x0000003f000c7812 */ /* 0x000fe400078ec0ff */
[----:B------:R-:W-:Y:S01]  /*1670*/  PRMT R70, RZ, 0x7610, R70 ;  /* 0x00007610ff467816 */ /* 0x000fe20000000046 */
[----:B------:R-:W2:Y:S01]  /*1680*/  SHFL.BFLY PT, R55, R52, 0x10, 0x1f ;  /* 0x0e001f0034377f89 */ /* 0x000ea200000e0000 */
[----:B------:R-:W-:Y:S01]  /*1690*/  PRMT R72, RZ, 0x7610, R72 ;  /* 0x00007610ff487816 */ /* 0x000fe20000000048 */
[----:B------:R-:W-:-:S04]  /*16a0*/  IMAD R12, R12, UR29, RZ ;  /* 0x0000001d0c0c7c24 */ /* 0x000fc8000f8e02ff */
[C---:B------:R-:W-:Y:S02]  /*16b0*/  IMAD.SHL.U32 R29, R12.reuse, 0x2, RZ ;  /* 0x000000020c1d7824 */ /* 0x040fe400078e00ff */
[----:B------:R-:W-:-:S03]  /*16c0*/  IMAD.HI R12, R12, 0x2, RZ ;  /* 0x000000020c0c7827 */ /* 0x000fc600078e02ff */
[----:B-1----:R-:W-:Y:S02]  /*16d0*/  IADD3 R54, P1, P2, R29, UR6, R4 ;  /* 0x000000061d367c10 */ /* 0x002fe4000fa3e004 */
[----:B------:R-:W-:Y:S02]  /*16e0*/  LOP3.LUT R4, R0, 0xff, RZ, 0xc0, !PT ;  /* 0x000000ff00047812 */ /* 0x000fe400078ec0ff */
[----:B------:R-:W-:Y:S01]  /*16f0*/  IADD3.X R5, PT, PT, R12, UR5, R5, P1, P2 ;  /* 0x000000050c057c10 */ /* 0x000fe20008fe4405 */
[----:B------:R-:W-:Y:S01]  /*1700*/  IMAD R12, R53, 0x4, R50 ;  /* 0x00000004350c7824 */ /* 0x000fe200078e0232 */
[----:B------:R-:W-:Y:S02]  /*1710*/  SHF.R.U32.HI R29, RZ, 0x5, R4 ;  /* 0x00000005ff1d7819 */ /* 0x000fe40000011604 */
[----:B------:R-:W-:Y:S02]  /*1720*/  ISETP.GE.U32.AND P1, PT, R4, 0x80, PT ;  /* 0x000000800400780c */ /* 0x000fe40003f26070 */
[----:B------:R-:W-:-:S02]  /*1730*/  LOP3.LUT R28, R24, 0x4, R29, 0xf8, !PT ;  /* 0x00000004181c7812 */ /* 0x000fc400078ef81d */
[----:B--2---:R-:W-:Y:S02]  /*1740*/  FMNMX R55, R52, R55, !PT ;  /* 0x0000003734377209 */ /* 0x004fe40007800000 */
[----:B------:R-:W-:Y:S02]  /*1750*/  LEA R29, R4, UR11, 0x2 ;  /* 0x0000000b041d7c11 */ /* 0x000fe4000f8e10ff */
[CC--:B------:R-:W-:Y:S01]  /*1760*/  LEA R68, P2, R50.reuse, R54.reuse, 0x1 ;  /* 0x0000003632447211 */ /* 0x0c0fe200078408ff */
[----:B0-----:R0:W-:Y:S03]  /*1770*/  @!P0 STS [R28+UR11+0x1000], R55 ;  /* 0x001000371c008988 */ /* 0x0011e6000800080b */
[----:B------:R-:W-:Y:S01]  /*1780*/  LEA.HI.X.SX32 R69, R50, R5, 0x1, P2 ;  /* 0x0000000532457211 */ /* 0x000fe200010f0eff */
[----:B------:R-:W-:Y:S01]  /*1790*/  BAR.SYNC.DEFER_BLOCKING 0x0 ;  /* 0x0000000000007b1d */ /* 0x000fe20000010000 */
[----:B------:R-:W-:Y:S01]  /*17a0*/  LEA R66, P2, R12, R54, 0x1 ;  /* 0x000000360c427211 */ /* 0x000fe200078408ff */
[----:B------:R-:W-:-:S03]  /*17b0*/  IMAD R50, R53, 0x4, R12 ;  /* 0x0000000435327824 */ /* 0x000fc600078e020c */
[----:B------:R-:W-:Y:S01]  /*17c0*/  LEA.HI.X.SX32 R67, R12, R5, 0x1, P2 ;  /* 0x000000050c437211 */ /* 0x000fe200010f0eff */
[----:B------:R-:W-:Y:S01]  /*17d0*/  IMAD R12, R53, 0x4, R50 ;  /* 0x00000004350c7824 */ /* 0x000fe200078e0232 */
[----:B------:R-:W-:-:S04]  /*17e0*/  LEA R64, P2, R50, R54, 0x1 ;  /* 0x0000003632407211 */ /* 0x000fc800078408ff */
[----:B------:R-:W-:Y:S01]  /*17f0*/  LEA.HI.X.SX32 R65, R50, R5, 0x1, P2 ;  /* 0x0000000532417211 */ /* 0x000fe200010f0eff */
[----:B------:R-:W-:Y:S01]  /*1800*/  IMAD R50, R53, 0x4, R12 ;  /* 0x0000000435327824 */ /* 0x000fe200078e020c */
[----:B------:R-:W-:-:S04]  /*1810*/  LEA R62, P2, R12, R54, 0x1 ;  /* 0x000000360c3e7211 */ /* 0x000fc800078408ff */
[----:B------:R-:W-:Y:S01]  /*1820*/  LEA.HI.X.SX32 R63, R12, R5, 0x1, P2 ;  /* 0x000000050c3f7211 */ /* 0x000fe200010f0eff */
[----:B------:R-:W-:Y:S01]  /*1830*/  IMAD R12, R53, 0x4, R50 ;  /* 0x00000004350c7824 */ /* 0x000fe200078e0232 */
[----:B------:R-:W-:-:S04]  /*1840*/  LEA R60, P2, R50, R54, 0x1 ;  /* 0x00000036323c7211 */ /* 0x000fc800078408ff */
[----:B------:R-:W-:Y:S01]  /*1850*/  LEA.HI.X.SX32 R61, R50, R5, 0x1, P2 ;  /* 0x00000005323d7211 */ /* 0x000fe200010f0eff */
[----:B------:R-:W1:Y:S01]  /*1860*/  @!P1 LDS R46, [R29+0x1000] ;  /* 0x001000001d2e9984 */ /* 0x000e620000000800 */
[----:B------:R-:W-:Y:S01]  /*1870*/  LEA R58, P2, R12, R54, 0x1 ;  /* 0x000000360c3a7211 */ /* 0x000fe200078408ff */
[----:B------:R-:W-:-:S03]  /*1880*/  IMAD R50, R53, 0x4, R12 ;  /* 0x0000000435327824 */ /* 0x000fc600078e020c */
[----:B------:R-:W-:Y:S01]  /*1890*/  LEA.HI.X.SX32 R59, R12, R5, 0x1, P2 ;  /* 0x000000050c3b7211 */ /* 0x000fe200010f0eff */
[----:B------:R-:W-:Y:S01]  /*18a0*/  IMAD R53, R53, 0x4, R50 ;  /* 0x0000000435357824 */ /* 0x000fe200078e0232 */
[----:B------:R-:W-:-:S04]  /*18b0*/  LEA R56, P2, R50, R54, 0x1 ;  /* 0x0000003632387211 */ /* 0x000fc800078408ff */
[----:B------:R-:W-:Y:S02]  /*18c0*/  LEA.HI.X.SX32 R57, R50, R5, 0x1, P2 ;  /* 0x0000000532397211 */ /* 0x000fe400010f0eff */
[----:B------:R-:W-:-:S04]  /*18d0*/  LEA R54, P2, R53, R54, 0x1 ;  /* 0x0000003635367211 */ /* 0x000fc800078408ff */
[----:B0-----:R-:W-:Y:S02]  /*18e0*/  LEA.HI.X.SX32 R55, R53, R5, 0x1, P2 ;  /* 0x0000000535377211 */ /* 0x001fe400010f0eff */
[----:B------:R-:W-:Y:S02]  /*18f0*/  LOP3.LUT P2, RZ, R0, 0x1, RZ, 0xc0, !PT ;  /* 0x0000000100ff7812 */ /* 0x000fe4000784c0ff */
[----:B------:R-:W-:Y:S02]  /*1900*/  PRMT R53, RZ, 0x7610, R53 ;  /* 0x00007610ff357816 */ /* 0x000fe40000000035 */
[----:B------:R-:W-:Y:S01]  /*1910*/  ISETP.LT.U32.AND P2, PT, R4, 0x80, !P2 ;  /* 0x000000800400780c */ /* 0x000fe20005741070 */
[----:B-1----:R-:W0:Y:S02]  /*1920*/  SHFL.BFLY PT, R71, R46, 0x1, 0x1f ;  /* 0x0c201f002e477f89 */ /* 0x002e2400000e0000 */
[----:B0-----:R-:W-:Y:S02]  /*1930*/  FMNMX R50, R46, R71, !PT ;  /* 0x000000472e327209 */ /* 0x001fe40007800000 */
[----:B------:R-:W-:-:S08]  /*1940*/  PRMT R71, RZ, 0x7610, R71 ;  /* 0x00007610ff477816 */ /* 0x000fd00000000047 */
[----:B------:R-:W-:Y:S01]  /*1950*/  @P2 STS [R29+0x1000], R50 ;  /* 0x001000321d002388 */ /* 0x000fe20000000800 */
[----:B------:R-:W-:Y:S06]  /*1960*/  BAR.SYNC.DEFER_BLOCKING 0x0 ;  /* 0x0000000000007b1d */ /* 0x000fec0000010000 */
[----:B------:R-:W0:Y:S02]  /*1970*/  LDS R12, [R24+UR11+0x1000] ;  /* 0x0010000b180c7984 */ /* 0x000e240008000800 */
[----:B0-----:R-:W-:-:S05]  /*1980*/  FMNMX R12, R12, -INF , !PT ;  /* 0xff8000000c0c7809 */ /* 0x001fca0007800000 */
[--C-:B------:R-:W-:Y:S01]  /*1990*/  FADD R48, R48, -R12.reuse ;  /* 0x8000000c30307221 */ /* 0x100fe20000000000 */
[--C-:B------:R-:W-:Y:S01]  /*19a0*/  FADD R51, R51, -R12.reuse ;  /* 0x8000000c33337221 */ /* 0x100fe20000000000 */
[--C-:B------:R-:W-:Y:S01]  /*19b0*/  FADD R7, R7, -R12.reuse ;  /* 0x8000000c07077221 */ /* 0x100fe20000000000 */
[--C-:B------:R-:W-:Y:S01]  /*19c0*/  FADD R46, R6, -R12.reuse ;  /* 0x8000000c062e7221 */ /* 0x100fe20000000000 */
[----:B------:R-:W-:Y:S01]  /*19d0*/  FMUL R4, R48, 1.4426950216293334961 ;  /* 0x3fb8aa3b30047820 */ /* 0x000fe20000400000 */
[----:B------:R-:W-:Y:S01]  /*19e0*/  FMUL R5, R51, 1.4426950216293334961 ;  /* 0x3fb8aa3b33057820 */ /* 0x000fe20000400000 */
[----:B------:R-:W-:Y:S01]  /*19f0*/  FMUL R7, R7, 1.4426950216293334961 ;  /* 0x3fb8aa3b07077820 */ /* 0x000fe20000400000 */
[--C-:B------:R-:W-:Y:S01]  /*1a00*/  FADD R49, R49, -R12.reuse ;  /* 0x8000000c31317221 */ /* 0x100fe20000000000 */
[----:B------:R-:W-:Y:S01]  /*1a10*/  FMUL R48, R46, 1.4426950216293334961 ;  /* 0x3fb8aa3b2e307820 */ /* 0x000fe20000400000 */
[--C-:B------:R-:W-:Y:S01]  /*1a20*/  FADD R46, R9, -R12.reuse ;  /* 0x8000000c092e7221 */ /* 0x100fe20000000000 */
[----:B------:R-:W-:Y:S01]  /*1a30*/  MUFU.EX2 R4, R4 ;  /* 0x0000000400047308 */ /* 0x000fe20000000800 */
[----:B------:R-:W-:Y:S01]  /*1a40*/  FMUL R49, R49, 1.4426950216293334961 ;  /* 0x3fb8aa3b31317820 */ /* 0x000fe20000400000 */
[--C-:B------:R-:W-:Y:S01]  /*1a50*/  FADD R13, R13, -R12.reuse ;  /* 0x8000000c0d0d7221 */ /* 0x100fe20000000000 */
[----:B------:R-:W-:Y:S01]  /*1a60*/  FMUL R50, R46, 1.4426950216293334961 ;  /* 0x3fb8aa3b2e327820 */ /* 0x000fe20000400000 */
[--C-:B------:R-:W-:Y:S01]  /*1a70*/  FADD R46, R8, -R12.reuse ;  /* 0x8000000c082e7221 */ /* 0x100fe20000000000 */
[--C-:B------:R-:W-:Y:S01]  /*1a80*/  FADD R16, R16, -R12.reuse ;  /* 0x8000000c10107221 */ /* 0x100fe20000000000 */
[--C-:B------:R-:W-:Y:S01]  /*1a90*/  FADD R14, R14, -R12.reuse ;  /* 0x8000000c0e0e7221 */ /* 0x100fe20000000000 */
[--C-:B------:R-:W-:Y:S01]  /*1aa0*/  FADD R18, R18, -R12.reuse ;  /* 0x8000000c12127221 */ /* 0x100fe20000000000 */
[----:B------:R-:W0:Y:S01]  /*1ab0*/  MUFU.EX2 R5, R5 ;  /* 0x0000000500057308 */ /* 0x000e220000000800 */
[----:B------:R-:W-:Y:S01]  /*1ac0*/  FMUL R51, R46, 1.4426950216293334961 ;  /* 0x3fb8aa3b2e337820 */ /* 0x000fe20000400000 */
[--C-:B------:R-:W-:Y:S01]  /*1ad0*/  FADD R46, R11, -R12.reuse ;  /* 0x8000000c0b2e7221 */ /* 0x100fe20000000000 */
[----:B------:R-:W-:Y:S01]  /*1ae0*/  FMUL R14, R14, 1.4426950216293334961 ;  /* 0x3fb8aa3b0e0e7820 */ /* 0x000fe20000400000 */
[----:B------:R-:W-:-:S02]  /*1af0*/  FADD R19, R19, -R12 ;  /* 0x8000000c13137221 */ /* 0x000fc40000000000 */
[----:B------:R-:W-:Y:S01]  /*1b00*/  FMUL R52, R46, 1.4426950216293334961 ;  /* 0x3fb8aa3b2e347820 */ /* 0x000fe20000400000 */
[----:B------:R-:W-:Y:S01]  /*1b10*/  FADD R46, R10, -R12 ;  /* 0x8000000c0a2e7221 */ /* 0x000fe20000000000 */
[----:B------:R-:W1:Y:S01]  /*1b20*/  MUFU.EX2 R7, R7 ;  /* 0x0000000700077308 */ /* 0x000e620000000800 */
[----:B------:R-:W-:Y:S02]  /*1b30*/  FMUL R19, R19, 1.4426950216293334961 ;  /* 0x3fb8aa3b13137820 */ /* 0x000fe40000400000 */
[----:B------:R-:W-:-:S05]  /*1b40*/  FMUL R46, R46, 1.4426950216293334961 ;  /* 0x3fb8aa3b2e2e7820 */ /* 0x000fca0000400000 */
[----:B------:R2:W3:Y:S08]  /*1b50*/  MUFU.EX2 R6, R49 ;  /* 0x0000003100067308 */ /* 0x0004f00000000800 */
[----:B------:R4:W5:Y:S01]  /*1b60*/  MUFU.EX2 R9, R48 ;  /* 0x0000003000097308 */ /* 0x0009620000000800 */
[----:B--2---:R-:W-:Y:S01]  /*1b70*/  FMUL R49, R13, 1.4426950216293334961 ;  /* 0x3fb8aa3b0d317820 */ /* 0x004fe20000400000 */
[----:B------:R-:W-:-:S06]  /*1b80*/  FADD R13, R15, -R12 ;  /* 0x8000000c0f0d7221 */ /* 0x000fcc0000000000 */
[----:B------:R0:W2:Y:S01]  /*1b90*/  MUFU.EX2 R8, R50 ;  /* 0x0000003200087308 */ /* 0x0000a20000000800 */
[----:B----4-:R-:W-:Y:S01]  /*1ba0*/  FMUL R48, R16, 1.4426950216293334961 ;  /* 0x3fb8aa3b10307820 */ /* 0x010fe20000400000 */
[----:B------:R-:W-:-:S06]  /*1bb0*/  FMUL R16, R13, 1.4426950216293334961 ;  /* 0x3fb8aa3b0d107820 */ /* 0x000fcc0000400000 */
[----:B------:R1:W4:Y:S01]  /*1bc0*/  MUFU.EX2 R11, R51 ;  /* 0x00000033000b7308 */ /* 0x0003220000000800 */
[----:B0-----:R-:W-:-:S07]  /*1bd0*/  FADD R50, R4, R5 ;  /* 0x0000000504327221 */ /* 0x001fce0000000000 */
[----:B------:R2:W0:Y:S01]  /*1be0*/  MUFU.EX2 R10, R52 ;  /* 0x00000034000a7308 */ /* 0x0004220000000800 */
[----:B-1----:R-:W-:-:S04]  /*1bf0*/  FADD R51, R7, R50 ;  /* 0x0000003207337221 */ /* 0x002fc80000000000 */
[----:B---3--:R-:W-:-:S03]  /*1c00*/  FADD R50, R6, R51 ;  /* 0x0000003306327221 */ /* 0x008fc60000000000 */
[----:B------:R-:W1:Y:S01]  /*1c10*/  MUFU.EX2 R46, R46 ;  /* 0x0000002e002e7308 */ /* 0x000e620000000800 */
[----:B-----5:R-:W-:Y:S01]  /*1c20*/  FADD R13, R9, R50 ;  /* 0x00000032090d7221 */ /* 0x020fe20000000000 */
[----:B------:R-:W-:-:S03]  /*1c30*/  FMUL R50, R18, 1.4426950216293334961 ;  /* 0x3fb8aa3b12327820 */ /* 0x000fc60000400000 */
[----:B--2---:R-:W-:Y:S01]  /*1c40*/  FADD R52, R8, R13 ;  /* 0x0000000d08347221 */ /* 0x004fe20000000000 */
[----:B------:R-:W-:Y:S02]  /*1c50*/  FADD R13, R17, -R12 ;  /* 0x8000000c110d7221 */ /* 0x000fe40000000000 */
[----:B------:R-:W2:Y:S01]  /*1c60*/  MUFU.EX2 R49, R49 ;  /* 0x0000003100317308 */ /* 0x000ea20000000800 */
[--C-:B----4-:R-:W-:Y:S01]  /*1c70*/  FADD R51, R11, R52.reuse ;  /* 0x000000340b337221 */ /* 0x110fe20000000000 */
[----:B------:R-:W-:Y:S01]  /*1c80*/  FMUL R13, R13, 1.4426950216293334961 ;  /* 0x3fb8aa3b0d0d7820 */ /* 0x000fe20000400000 */
[----:B------:R-:W-:Y:S01]  /*1c90*/  PRMT R52, RZ, 0x7610, R52 ;  /* 0x00007610ff347816 */ /* 0x000fe20000000034 */
[----:B------:R-:W-:Y:S01]  /*1ca0*/  BAR.SYNC.DEFER_BLOCKING 0x0 ;  /* 0x0000000000007b1d */ /* 0x000fe20000010000 */
[----:B0-----:R-:W-:-:S05]  /*1cb0*/  FADD R51, R10, R51 ;  /* 0x000000330a337221 */ /* 0x001fca0000000000 */
[----:B------:R-:W0:Y:S08]  /*1cc0*/  MUFU.EX2 R14, R14 ;  /* 0x0000000e000e7308 */ /* 0x000e300000000800 */
[----:B------:R1:W3:Y:S08]  /*1cd0*/  MUFU.EX2 R15, R48 ;  /* 0x00000030000f7308 */ /* 0x0002f00000000800 */
[----:B------:R-:W4:Y:S01]  /*1ce0*/  MUFU.EX2 R16, R16 ;  /* 0x0000001000107308 */ /* 0x000f220000000800 */
[----:B-1----:R-:W-:-:S04]  /*1cf0*/  FADD R48, R46, R51 ;  /* 0x000000332e307221 */ /* 0x002fc80000000000 */
[----:B--2---:R-:W-:-:S03]  /*1d00*/  FADD R51, R49, R48 ;  /* 0x0000003031337221 */ /* 0x004fc60000000000 */
[----:B------:R-:W1:Y:S01]  /*1d10*/  MUFU.EX2 R17, R50 ;  /* 0x0000003200117308 */ /* 0x000e620000000800 */
[----:B0-----:R-:W-:-:S04]  /*1d20*/  FADD R48, R14, R51 ;  /* 0x000000330e307221 */ /* 0x001fc80000000000 */
[----:B---3--:R-:W-:-:S03]  /*1d30*/  FADD R51, R15, R48 ;  /* 0x000000300f337221 */ /* 0x008fc60000000000 */
[----:B------:R-:W0:Y:S01]  /*1d40*/  MUFU.EX2 R18, R13 ;  /* 0x0000000d00127308 */ /* 0x000e220000000800 */
[----:B----4-:R-:W-:-:S07]  /*1d50*/  FADD R48, R16, R51 ;  /* 0x0000003310307221 */ /* 0x010fce0000000000 */
[----:B------:R-:W2:Y:S01]  /*1d60*/  MUFU.EX2 R19, R19 ;  /* 0x0000001300137308 */ /* 0x000ea20000000800 */
[----:B-1----:R-:W-:-:S04]  /*1d70*/  FADD R51, R17, R48 ;  /* 0x0000003011337221 */ /* 0x002fc80000000000 */
[----:B0-----:R-:W-:-:S04]  /*1d80*/  FADD R48, R18, R51 ;  /* 0x0000003312307221 */ /* 0x001fc80000000000 */
[----:B--2---:R-:W-:-:S05]  /*1d90*/  FADD R48, R19, R48 ;  /* 0x0000003013307221 */ /* 0x004fca0000000000 */
[----:B------:R-:W0:Y:S02]  /*1da0*/  SHFL.BFLY PT, R51, R48, 0x10, 0x1f ;  /* 0x0e001f0030337f89 */ /* 0x000e2400000e0000 */
[----:B0-----:R-:W-:Y:S01]  /*1db0*/  FADD R51, R48, R51 ;  /* 0x0000003330337221 */ /* 0x001fe20000000000 */
[----:B------:R-:W-:-:S04]  /*1dc0*/  PRMT R48, RZ, 0x7610, R48 ;  /* 0x00007610ff307816 */ /* 0x000fc80000000030 */
[----:B------:R-:W-:Y:S01]  /*1dd0*/  @!P0 STS [R28+UR11+0x1000], R51 ;  /* 0x001000331c008988 */ /* 0x000fe2000800080b */
[----:B------:R-:W-:Y:S06]  /*1de0*/  BAR.SYNC.DEFER_BLOCKING 0x0 ;  /* 0x0000000000007b1d */ /* 0x000fec0000010000 */
[----:B------:R-:W0:Y:S04]  /*1df0*/  @!P1 LDS R40, [R29+0x1000] ;  /* 0x001000001d289984 */ /* 0x000e280000000800 */
[----:B0-----:R-:W0:Y:S02]  /*1e00*/  SHFL.BFLY PT, R13, R40, 0x1, 0x1f ;  /* 0x0c201f00280d7f89 */ /* 0x001e2400000e0000 */
[----:B0-----:R-:W-:-:S05]  /*1e10*/  FADD R50, R40, R13 ;  /* 0x0000000d28327221 */ /* 0x001fca0000000000 */
[----:B------:R0:W-:Y:S01]  /*1e20*/  @P2 STS [R29+0x1000], R50 ;  /* 0x001000321d002388 */ /* 0x0001e20000000800 */
[----:B------:R-:W-:Y:S01]  /*1e30*/  BAR.SYNC.DEFER_BLOCKING 0x0 ;  /* 0x0000000000007b1d */ /* 0x000fe20000010000 */
[----:B------:R-:W-:Y:S02]  /*1e40*/  PRMT R51, RZ, 0x7610, R51 ;  /* 0x00007610ff337816 */ /* 0x000fe40000000033 */
[----:B------:R-:W-:-:S03]  /*1e50*/  PRMT R73, RZ, 0x7610, R73 ;  /* 0x00007610ff497816 */ /* 0x000fc60000000049 */
[----:B------:R-:W2:Y:S04]  /*1e60*/  @P3 LDG.E.U16 R52, desc[UR26][R68.64] ;  /* 0x0000001a44343981 */ /* 0x000ea8000c1e1500 */
[----:B------:R-:W3:Y:S04]  /*1e70*/  @P3 LDG.E.U16 R48, desc[UR26][R64.64] ;  /* 0x0000001a40303981 */ /* 0x000ee8000c1e1500 */
[----:B------:R-:W4:Y:S04]  /*1e80*/  @P3 LDG.E.U16 R70, desc[UR26][R60.64] ;  /* 0x0000001a3c463981 */ /* 0x000f28000c1e1500 */
[----:B------:R-:W5:Y:S04]  /*1e90*/  @P3 LDG.E.U16 R72, desc[UR26][R56.64] ;  /* 0x0000001a38483981 */ /* 0x000f68000c1e1500 */
[----:B------:R-:W5:Y:S04]  /*1ea0*/  @P3 LDG.E.U16 R53, desc[UR26][R66.64] ;  /* 0x0000001a42353981 */ /* 0x000f68000c1e1500 */
[----:B------:R-:W5:Y:S04]  /*1eb0*/  @P3 LDG.E.U16 R71, desc[UR26][R62.64] ;  /* 0x0000001a3e473981 */ /* 0x000f68000c1e1500 */
[----:B------:R-:W5:Y:S04]  /*1ec0*/  @P3 LDG.E.U16 R51, desc[UR26][R58.64] ;  /* 0x0000001a3a333981 */ /* 0x000f68000c1e1500 */
[----:B------:R-:W5:Y:S04]  /*1ed0*/  @P3 LDG.E.U16 R73, desc[UR26][R54.64] ;  /* 0x0000001a36493981 */ /* 0x000f68000c1e1500 */
[----:B------:R0:W1:Y:S01]  /*1ee0*/  LDS R40, [R24+UR11+0x1000] ;  /* 0x0010000b18287984 */ /* 0x0000620008000800 */
[----:B------:R-:W-:Y:S01]  /*1ef0*/  BAR.SYNC.DEFER_BLOCKING 0x0 ;  /* 0x0000000000007b1d */ /* 0x000fe20000010000 */
[----:B------:R-:W-:-:S04]  /*1f00*/  FADD R13, -R12, -INF ;  /* 0xff8000000c0d7421 */ /* 0x000fc80000000100 */
[----:B------:R-:W-:-:S06]  /*1f10*/  FMUL R13, R13, 1.4426950216293334961 ;  /* 0x3fb8aa3b0d0d7820 */ /* 0x000fcc0000400000 */
[----:B------:R-:W0:Y:S01]  /*1f20*/  MUFU.EX2 R13, R13 ;  /* 0x0000000d000d7308 */ /* 0x000e220000000800 */
[----:B------:R-:W-:Y:S02]  /*1f30*/  F2FP.F16.F32.PACK_AB R4, R5, R4 ;  /* 0x000000040504723e */ /* 0x000fe400000000ff */
[----:B------:R-:W-:Y:S02]  /*1f40*/  F2FP.F16.F32.PACK_AB R5, R6, R7 ;  /* 0x000000070605723e */ /* 0x000fe400000000ff */
[----:B------:R-:W-:Y:S02]  /*1f50*/  F2FP.F16.F32.PACK_AB R6, R8, R9 ;  /* 0x000000090806723e */ /* 0x000fe400000000ff */
[----:B------:R-:W-:Y:S02]  /*1f60*/  F2FP.F16.F32.PACK_AB R7, R10, R11 ;  /* 0x0000000b0a07723e */ /* 0x000fe400000000ff */
[----:B------:R-:W-:Y:S02]  /*1f70*/  F2FP.F16.F32.PACK_AB R8, R49, R46 ;  /* 0x0000002e3108723e */ /* 0x000fe400000000ff */
[----:B------:R-:W-:-:S02]  /*1f80*/  F2FP.F16.F32.PACK_AB R9, R15, R14 ;  /* 0x0000000e0f09723e */ /* 0x000fc400000000ff */
[----:B------:R-:W-:Y:S02]  /*1f90*/  F2FP.F16.F32.PACK_AB R10, R17, R16 ;  /* 0x00000010110a723e */ /* 0x000fe400000000ff */
[----:B------:R-:W-:Y:S01]  /*1fa0*/  F2FP.F16.F32.PACK_AB R11, R19, R18 ;  /* 0x00000012130b723e */ /* 0x000fe200000000ff */
[----:B--2---:R2:W-:Y:S04]  /*1fb0*/  STS.U16 [R21+UR11+0x1000], R52 ;  /* 0x0010003415007988 */ /* 0x0045e8000800040b */
[----:B---3--:R2:W-:Y:S04]  /*1fc0*/  STS.U16 [R21+UR11+0x1400], R48 ;  /* 0x0014003015007988 */ /* 0x0085e8000800040b */
[----:B----4-:R2:W-:Y:S04]  /*1fd0*/  STS.U16 [R21+UR11+0x1800], R70 ;  /* 0x0018004615007988 */ /* 0x0105e8000800040b */
[----:B-----5:R2:W-:Y:S04]  /*1fe0*/  STS.U16 [R21+UR11+0x1c00], R72 ;  /* 0x001c004815007988 */ /* 0x0205e8000800040b */
[----:B------:R2:W-:Y:S04]  /*1ff0*/  STS.U16 [R20+UR11+0x1200], R53 ;  /* 0x0012003514007988 */ /* 0x0005e8000800040b */
[----:B------:R2:W-:Y:S04]  /*2000*/  STS.U16 [R20+UR11+0x1600], R71 ;  /* 0x0016004714007988 */ /* 0x0005e8000800040b */
[----:B------:R2:W-:Y:S04]  /*2010*/  STS.U16 [R20+UR11+0x1a00], R51 ;  /* 0x001a003314007988 */ /* 0x0005e8000800040b */
[----:B------:R2:W-:Y:S01]  /*2020*/  STS.U16 [R20+UR11+0x1e00], R73 ;  /* 0x001e004914007988 */ /* 0x0005e2000800040b */
[----:B01----:R-:W-:Y:S05]  /*2030*/  @!P3 BRA `(.L_x_9) ;  /* 0x000000000008b947 */ /* 0x003fea0003800000 */
[----:B------:R0:W-:Y:S01]  /*2040*/  STTM.16dp32bit_t0_t15.x8 tmem[UR14+0x20], R4 ;  /* 0x00002004000079ed */ /* 0x0001e2000898000e */
[----:B------:R0:W-:Y:S02]  /*2050*/  STTM.16dp32bit_t16_t31.x8 tmem[UR14+0x28], R4 ;  /* 0x00002804000079ed */ /* 0x0001e400089a000e */
.L_x_9:
[----:B------:R-:W1:Y:S02]  /*2060*/  FENCE.VIEW.ASYNC.T ;  /* 0x00000000000073c6 */ /* 0x000e640000000200 */
[----:B-1----:R-:W-:Y:S01]  /*2070*/  BAR.SYNC.DEFER_BLOCKING 0x0 ;  /* 0x0000000000007b1d */ /* 0x002fe20000010000 */
[----:B------:R-:W-:Y:S01]  /*2080*/  LOP3.LUT R46, R0, 0x10, RZ, 0xc0, !PT ;  /* 0x00000010002e7812 */ /* 0x000fe200078ec0ff */
[----:B------:R-:W-:-:S04]  /*2090*/  FADD R40, R13, R40 ;  /* 0x000000280d287221 */ /* 0x000fc80000000000 */
[----:B0-----:R-:W0:Y:S01]  /*20a0*/  LDTM.16dp32bit_t0_t15.x8 R4, tmem[UR14] ;  /* 0x0000000e000479ee */ /* 0x001e220008980000 */
[----:B------:R-:W1:Y:S01]  /*20b0*/  LDTM.16dp32bit_t16_t31.x8 R4, tmem[UR14+0x8] ;  /* 0x0000080e000479ee */ /* 0x000e6200089a0000 */
[----:B------:R-:W-:Y:S01]  /*20c0*/  NOP ;  /* 0x0000000000007918 */ /* 0x000fe20000000000 */
[----:B------:R-:W-:Y:S05]  /*20d0*/  @!P3 BRA `(.L_x_10) ;  /* 0x000000000028b947 */ /* 0x000fea0003800000 */
[C---:B01----:R-:W-:Y:S01]  /*20e0*/  FMUL R4, R13.reuse, R4 ;  /* 0x000000040d047220 */ /* 0x043fe20000400000 */
[C---:B------:R-:W-:Y:S01]  /*20f0*/  FMUL R5, R13.reuse, R5 ;  /* 0x000000050d057220 */ /* 0x040fe20000400000 */
[C---:B------:R-:W-:Y:S01]  /*2100*/  FMUL R6, R13.reuse, R6 ;  /* 0x000000060d067220 */ /* 0x040fe20000400000 */
[C---:B------:R-:W-:Y:S01]  /*2110*/  FMUL R7, R13.reuse, R7 ;  /* 0x000000070d077220 */ /* 0x040fe20000400000 */
[C---:B------:R-:W-:Y:S01]  /*2120*/  FMUL R8, R13.reuse, R8 ;  /* 0x000000080d087220 */ /* 0x040fe20000400000 */
[C---:B------:R-:W-:Y:S01]  /*2130*/  FMUL R9, R13.reuse, R9 ;  /* 0x000000090d097220 */ /* 0x040fe20000400000 */
[C---:B------:R-:W-:Y:S01]  /*2140*/  FMUL R10, R13.reuse, R10 ;  /* 0x0000000a0d0a7220 */ /* 0x040fe20000400000 */
[----:B------:R-:W-:-:S04]  /*2150*/  FMUL R11, R13, R11 ;  /* 0x0000000b0d0b7220 */ /* 0x000fc80000400000 */
[----:B------:R3:W-:Y:S01]  /*2160*/  STTM.16dp32bit_t0_t15.x8 tmem[UR14], R4 ;  /* 0x00000004000079ed */ /* 0x0007e2000898000e */
[----:B------:R3:W-:Y:S02]  /*2170*/  STTM.16dp32bit_t16_t31.x8 tmem[UR14+0x8], R4 ;  /* 0x00000804000079ed */ /* 0x0007e400089a000e */
.L_x_10:
[----:B-1----:R-:W1:Y:S02]  /*2180*/  FENCE.VIEW.ASYNC.T ;  /* 0x00000000000073c6 */ /* 0x002e640000000200 */
[----:B-1----:R-:W-:Y:S01]  /*2190*/  BAR.SYNC.DEFER_BLOCKING 0x0 ;  /* 0x0000000000007b1d */ /* 0x002fe20000010000 */
[----:B------:R-:W-:Y:S01]  /*21a0*/  UIADD3 UR17, UPT, UPT, UR12, 0x20, URZ ;  /* 0x000000200c117890 */ /* 0x000fe2000fffe0ff */
[----:B------:R-:W-:-:S04]  /*21b0*/  ISETP.GE.AND P4, PT, R25, 0x1, PT ;  /* 0x000000011900780c */ /* 0x000fc80003f86270 */
[----:B------:R1:W-:Y:S06]  /*21c0*/  MEMBAR.ALL.CTA ;  /* 0x0000000000007992 */ /* 0x0003ec0000008000 */
[----:B-1----:R-:W1:Y:S02]  /*21d0*/  FENCE.VIEW.ASYNC.S ;  /* 0x00000000000073c6 */ /* 0x002e640000000000 */
[----:B-1----:R-:W-:Y:S06]  /*21e0*/  BAR.SYNC.DEFER_BLOCKING 0x0 ;  /* 0x0000000000007b1d */ /* 0x002fec0000010000 */
[----:B------:R-:W-:Y:S05]  /*21f0*/  @!P5 BRA `(.L_x_11) ;  /* 0x000000000074d947 */ /* 0x000fea0003800000 */
[----:B------:R-:W-:Y:S02]  /*2200*/  UIADD3 UR4, UPT, UPT, UR11, 0x1000, URZ ;  /* 0x000010000b047890 */ /* 0x000fe4000fffe0ff */
[----:B------:R-:W-:Y:S02]  /*2210*/  UIADD3 UR8, UPT, UPT, UR12, 0x28, URZ ;  /* 0x000000280c087890 */ /* 0x000fe4000fffe0ff */
[----:B------:R-:W-:Y:S02]  /*2220*/  USHF.R.U32.HI UR4, URZ, 0x4, UR4 ;  /* 0x00000004ff047899 */ /* 0x000fe40008011604 */
[----:B------:R-:W-:Y:S02]  /*2230*/  UIADD3 UR9, UPT, UPT, UR12, 0x30, URZ ;  /* 0x000000300c097890 */ /* 0x000fe4000fffe0ff */
[----:B------:R-:W-:Y:S02]  /*2240*/  USGXT.U32 UR6, UR4, 0xe ;  /* 0x0000000e0406789a */ /* 0x000fe40008000000 */
[----:B------:R-:W-:-:S02]  /*2250*/  UIADD3 UR19, UPT, UPT, UR12, 0x38, URZ ;  /* 0x000000380c137890 */ /* 0x000fc4000fffe0ff */
[----:B------:R-:W-:Y:S01]  /*2260*/  UIADD3 UR30, UP1, UPT, UR6, 0x2, URZ ;  /* 0x00000002061e7890 */ /* 0x000fe2000ff3e0ff */
[----:B------:R-:W-:Y:S01]  /*2270*/  UMOV UR4, URZ ;  /* 0x000000ff00047c82 */ /* 0x000fe20008000000 */
[----:B------:R-:W-:Y:S02]  /*2280*/  UMOV UR32, 0x0 ;  /* 0x0000000000207882 */ /* 0x000fe40000000000 */
[----:B------:R-:W-:Y:S01]  /*2290*/  UIADD3.X UR31, UPT, UPT, UR4, 0x40004040, URZ, UP1, !UPT ;  /* 0x40004040041f7890 */ /* 0x000fe20008ffe4ff */
[----:B------:R-:W-:Y:S01]  /*22a0*/  UMOV UR33, 0x4080010 ;  /* 0x0408001000217882 */ /* 0x000fe20000000000 */
[----:B------:R-:W-:Y:S02]  /*22b0*/  UMOV UR7, 0x40004040 ;  /* 0x4000404000077882 */ /* 0x000fe40000000000 */
[----:B------:R-:W-:Y:S01]  /*22c0*/  UIADD3.64 UR20, UPT, UPT, UR30, 0x2, URZ ;  /* 0x000000021e147897 */ /* 0x000fe2000fffe0ff */
[----:B------:R1:W-:Y:S01]  /*22d0*/  UTCHMMA tmem[UR17], gdesc[UR6], tmem[UR12], tmem[UR32], idesc[UR33], UPT ;  /* 0x00ff2006110079ea */ /* 0x0003e2000b80000c */
[----:B------:R-:W-:Y:S01]  /*22e0*/  UIADD3.64 UR22, UPT, UPT, UR30, 0x4, URZ ;  /* 0x000000041e167897 */ /* 0x000fe2000fffe0ff */
[----:B------:R-:W-:Y:S01]  /*22f0*/  UMOV UR34, 0x0 ;  /* 0x0000000000227882 */ /* 0x000fe20000000000 */
[----:B------:R-:W-:Y:S01]  /*2300*/  UMOV UR35, 0x4080010 ;  /* 0x0408001000237882 */ /* 0x000fe20000000000 */
[----:B------:R-:W-:Y:S01]  /*2310*/  UMOV UR36, 0x0 ;  /* 0x0000000000247882 */ /* 0x000fe20000000000 */
[----:B------:R-:W-:Y:S01]  /*2320*/  UMOV UR37, 0x4080010 ;  /* 0x0408001000257882 */ /* 0x000fe20000000000 */
[----:B------:R-:W-:Y:S01]  /*2330*/  UMOV UR4, UR15 ;  /* 0x0000000f00047c82 */ /* 0x000fe20008000000 */
[----:B------:R-:W-:Y:S01]  /*2340*/  UMOV UR5, URZ ;  /* 0x000000ff00057c82 */ /* 0x000fe20008000000 */
[----:B------:R-:W-:Y:S01]  /*2350*/  UMOV UR38, 0x0 ;  /* 0x0000000000267882 */ /* 0x000fe20000000000 */
[----:B------:R-:W-:Y:S01]  /*2360*/  UMOV UR39, 0x4080010 ;  /* 0x0408001000277882 */ /* 0x000fe20000000000 */
[----:B------:R1:W-:Y:S01]  /*2370*/  UTCHMMA tmem[UR8], gdesc[UR30], tmem[UR12], tmem[UR34], idesc[UR35], UPT ;  /* 0x00ff221e080079ea */ /* 0x0003e2000b80000c */
[----:B------:R-:W-:Y:S01]  /*2380*/  UMOV UR4, UR4 ;  /* 0x0000000400047c82 */ /* 0x000fe20008000000 */
[----:B------:R1:W-:Y:S01]  /*2390*/  UTCHMMA tmem[UR9], gdesc[UR20], tmem[UR12], tmem[UR36], idesc[UR37], UPT ;  /* 0x00ff2414090079ea */ /* 0x0003e2000b80000c */
[----:B------:R1:W-:Y:S01]  /*23a0*/  UTCHMMA tmem[UR19], gdesc[UR22], tmem[UR12], tmem[UR38], idesc[UR39], UPT ;  /* 0x00ff2616130079ea */ /* 0x0003e2000b80000c */
[----:B------:R1:W-:Y:S01]  /*23b0*/  UTCBAR [UR4], URZ ;  /* 0x000000ff040073e9 */ /* 0x0003e200080000ff */
[----:B------:R-:W-:Y:S01]  /*23c0*/  NOP ;  /* 0x0000000000007918 */ /* 0x000fe20000000000 */
.L_x_11:
[----:B-1----:R-:W-:Y:S01]  /*23d0*/  UMOV UR6, URZ ;  /* 0x000000ff00067c82 */ /* 0x002fe20008000000 */
[----:B------:R-:W-:Y:S02]  /*23e0*/  FSEL R12, R12, -INF , P3 ;  /* 0xff8000000c0c7808 */ /* 0x000fe40001800000 */
[----:B------:R-:W-:Y:S01]  /*23f0*/  FSEL R40, R40, 1, P3 ;  /* 0x3f80000028287808 */ /* 0x000fe20001800000 */
[----:B------:R-:W-:Y:S06]  /*2400*/  @!P4 BRA `(.L_x_12) ;  /* 0x0000001400ecc947 */ /* 0x000fec0003800000 */
[----:B------:R-:W-:Y:S01]  /*2410*/  UIADD3 UR4, UPT, UPT, UR11, 0x3000, URZ ;  /* 0x000030000b047890 */ /* 0x000fe2000fffe0ff */
[----:B------:R-:W-:Y:S01]  /*2420*/  IMAD.SHL.U32 R41, R41, 0x40, RZ ;  /* 0x0000004029297824 */ /* 0x000fe200078e00ff */
[----:B------:R-:W-:Y:S01]  /*2430*/  USHF.R.U32.HI UR31, URZ, 0x4, UR11 ;  /* 0x00000004ff1f7899 */ /* 0x000fe2000801160b */
[----:B------:R-:W-:Y:S01]  /*2440*/  IMAD.IADD R46, R46, 0x1, R47 ;  /* 0x000000012e2e7824 */ /* 0x000fe200078e022f */
[----:B------:R-:W-:Y:S01]  /*2450*/  USHF.R.U32.HI UR4, URZ, 0x4, UR4 ;  /* 0x00000004ff047899 */ /* 0x000fe20008011604 */
[----:B--2---:R-:W-:Y:S01]  /*2460*/  IMAD.MOV.U32 R53, RZ, RZ, R12 ;  /* 0x000000ffff357224 */ /* 0x004fe200078e000c */
[----:B------:R-:W-:Y:S01]  /*2470*/  USHF.L.U32 UR29, UR29, 0x6, URZ ;  /* 0x000000061d1d7899 */ /* 0x000fe200080006ff */
[----:B------:R-:W-:Y:S01]  /*2480*/  CS2R R70, SRZ ;  /* 0x0000000000467805 */ /* 0x000fe2000001ff00 */
[----:B------:R-:W-:Y:S01]  /*2490*/  USGXT.U32 UR28, UR4, 0xe ;  /* 0x0000000e041c789a */ /* 0x000fe20008000000 */
[----:B------:R-:W-:Y:S01]  /*24a0*/  IMAD.MOV.U32 R72, RZ, RZ, RZ ;  /* 0x000000ffff487224 */ /* 0x000fe200078e00ff */
[----:B------:R-:W-:Y:S01]  /*24b0*/  USHF.R.U32.HI UR7, URZ, 0x4, UR18 ;  /* 0x00000004ff077899 */ /* 0x000fe20008011612 */
[----:B------:R-:W-:Y:S01]  /*24c0*/  IMAD.MOV.U32 R47, RZ, RZ, R41 ;  /* 0x000000ffff2f7224 */ /* 0x000fe200078e0029 */
[----:B------:R-:W-:Y:S01]  /*24d0*/  USGXT.U32 UR31, UR31, 0xe ;  /* 0x0000000e1f1f789a */ /* 0x000fe20008000000 */
[----:B------:R-:W-:Y:S01]  /*24e0*/  IMAD.U32 R48, RZ, RZ, UR29 ;  /* 0x0000001dff307e24 */ /* 0x000fe2000f8e00ff */
[----:B------:R-:W-:Y:S01]  /*24f0*/  UIADD3 UR32, UP2, UPT, UR28, 0x2, URZ ;  /* 0x000000021c207890 */ /* 0x000fe2000ff5e0ff */
[----:B------:R-:W-:Y:S01]  /*2500*/  UMOV UR5, URZ ;  /* 0x000000ff00057c82 */ /* 0x000fe20008000000 */
[----:B------:R-:W-:-:S02]  /*2510*/  USGXT.U32 UR4, UR7, 0xe ;  /* 0x0000000e0704789a */ /* 0x000fc40008000000 */
[----:B------:R-:W-:Y:S02]  /*2520*/  UIADD3 UR34, UP3, UPT, UR31, 0x80, URZ ;  /* 0x000000801f227890 */ /* 0x000fe4000ff7e0ff */
[----:B------:R-:W-:Y:S01]  /*2530*/  UIADD3.X UR33, UPT, UPT, UR5, 0x40004040, URZ, UP2, !UPT ;  /* 0x4000404005217890 */ /* 0x000fe200097fe4ff */
[----:B------:R-:W-:Y:S01]  /*2540*/  UMOV UR6, URZ ;  /* 0x000000ff00067c82 */ /* 0x000fe20008000000 */
[----:B------:R-:W-:Y:S01]  /*2550*/  UMOV UR18, 0xfffffffe ;  /* 0xfffffffe00127882 */ /* 0x000fe20000000000 */
[----:B------:R-:W-:Y:S01]  /*2560*/  UMOV UR19, 0x7fffbfdf ;  /* 0x7fffbfdf00137882 */ /* 0x000fe20000000000 */
[----:B------:R-:W-:Y:S01]  /*2570*/  UISETP.NE.U32.AND UP1, UPT, UR24, URZ, UPT ;  /* 0x000000ff1800728c */ /* 0x000fe2000bf25070 */
[----:B------:R-:W1:Y:S01]  /*2580*/  LDCU UR42, c[0x0][0x3a8] ;  /* 0x00007500ff2a77ac */ /* 0x000e620008000800 */
[----:B------:R-:W-:Y:S02]  /*2590*/  UIADD3.X UR35, UPT, UPT, UR6, 0x40004040, URZ, UP3, !UPT ;  /* 0x4000404006237890 */ /* 0x000fe40009ffe4ff */
[----:B------:R-:W-:-:S02]  /*25a0*/  UIADD3.64 UR18, UPT, UPT, UR4, -UR18, URZ ;  /* 0x8000001204127297 */ /* 0x000fc4000fffe0ff */
[----:B------:R-:W-:Y:S02]  /*25b0*/  UIADD3.64 UR36, UPT, UPT, UR32, 0x2, URZ ;  /* 0x0000000220247897 */ /* 0x000fe4000fffe0ff */
[----:B------:R-:W-:Y:S01]  /*25c0*/  UIADD3.64 UR38, UPT, UPT, UR32, 0x4, URZ ;  /* 0x0000000420267897 */ /* 0x000fe2000fffe0ff */
[----:B------:R-:W-:Y:S01]  /*25d0*/  UMOV UR30, 0x1 ;  /* 0x00000001001e7882 */ /* 0x000fe20000000000 */
[----:B------:R-:W-:-:S10]  /*25e0*/  UMOV UR7, URZ ;  /* 0x000000ff00077c82 */ /* 0x000fd40008000000 */
.L_x_17:
[----:B0--3--:R-:W-:-:S04]  /*25f0*/  IMAD.WIDE R10, R47, 0x2, R44 ;  /* 0x000000022f0a7825 */ /* 0x009fc800078e022c */
[C---:B------:R-:W-:Y:S02]  /*2600*/  IMAD.WIDE R8, R47.reuse, 0x2, R42 ;  /* 0x000000022f087825 */ /* 0x040fe400078e022a */
[----:B------:R-:W2:Y:S02]  /*2610*/  LDG.E.U16 R10, desc[UR26][R10.64] ;  /* 0x0000001a0a0a7981 */ /* 0x000ea4000c1e1500 */
[C---:B------:R-:W-:Y:S02]  /*2620*/  IMAD.WIDE R4, R47.reuse, 0x2, R38 ;  /* 0x000000022f047825 */ /* 0x040fe400078e0226 */
[----:B------:R-:W3:Y:S02]  /*2630*/  LDG.E.U16 R8, desc[UR26][R8.64] ;  /* 0x0000001a08087981 */ /* 0x000ee4000c1e1500 */
[C---:B------:R-:W-:Y:S02]  /*2640*/  IMAD.WIDE R6, R47.reuse, 0x2, R36 ;  /* 0x000000022f067825 */ /* 0x040fe400078e0224 */
[----:B------:R0:W4:Y:S02]  /*2650*/  LDG.E.U16 R4, desc[UR26][R4.64] ;  /* 0x0000001a04047981 */ /* 0x000124000c1e1500 */
[----:B------:R-:W-:-:S02]  /*2660*/  IMAD.WIDE R12, R47, 0x2, R34 ;  /* 0x000000022f0c7825 */ /* 0x000fc400078e0222 */
[----:B------:R5:W4:Y:S02]  /*2670*/  LDG.E.U16 R6, desc[UR26][R6.64] ;  /* 0x0000001a06067981 */ /* 0x000b24000c1e1500 */
[C---:B------:R-:W-:Y:S02]  /*2680*/  IMAD.WIDE R14, R47.reuse, 0x2, R32 ;  /* 0x000000022f0e7825 */ /* 0x040fe400078e0220 */
[----:B------:R-:W4:Y:S02]  /*2690*/  LDG.E.U16 R12, desc[UR26][R12.64] ;  /* 0x0000001a0c0c7981 */ /* 0x000f24000c1e1500 */
[C---:B------:R-:W-:Y:S02]  /*26a0*/  IMAD.WIDE R16, R47.reuse, 0x2, R30 ;  /* 0x000000022f107825 */ /* 0x040fe400078e021e */
[----:B------:R-:W4:Y:S02]  /*26b0*/  LDG.E.U16 R14, desc[UR26][R14.64] ;  /* 0x0000001a0e0e7981 */ /* 0x000f24000c1e1500 */
[----:B------:R-:W-:-:S02]  /*26c0*/  IMAD.WIDE R18, R47, 0x2, R26 ;  /* 0x000000022f127825 */ /* 0x000fc400078e021a */
[----:B------:R-:W4:Y:S04]  /*26d0*/  LDG.E.U16 R16, desc[UR26][R16.64] ;  /* 0x0000001a10107981 */ /* 0x000f28000c1e1500 */
[----:B------:R-:W4:Y:S01]  /*26e0*/  LDG.E.U16 R18, desc[UR26][R18.64] ;  /* 0x0000001a12127981 */ /* 0x000f22000c1e1500 */
[----:B------:R-:W-:Y:S01]  /*26f0*/  LOP3.LUT P5, RZ, R0, 0xff, RZ, 0xc0, !PT ;  /* 0x000000ff00ff7812 */ /* 0x000fe200078ac0ff */
[----:B------:R-:W-:Y:S02]  /*2700*/  UMOV UR8, 0x1 ;  /* 0x0000000100087882 */ /* 0x000fe40000000000 */
[----:B------:R-:W-:-:S04]  /*2710*/  @!UP0 UIADD3 UR8, UPT, UPT, -UR8, 0x100000, URZ ;  /* 0x0010000008088890 */ /* 0x000fc8000fffe1ff */
[----:B------:R-:W-:Y:S02]  /*2720*/  @!UP0 USHF.L.U32 UR9, UR8, 0xb, URZ ;  /* 0x0000000b08098899 */ /* 0x000fe400080006ff */
[----:B------:R-:W-:-:S04]  /*2730*/  @!UP0 USHF.L.U32 UR8, UR8, 0x1, URZ ;  /* 0x0000000108088899 */ /* 0x000fc800080006ff */
[----:B------:R-:W-:Y:S01]  /*2740*/  VOTEU.ALL UP2, P5 ;  /* 0x0000000000ff7886 */ /* 0x000fe20002840000 */
[----:B------:R-:W-:Y:S02]  /*2750*/  IADD3 R50, P3, PT, R71, 0x40, RZ ;  /* 0x0000004047327810 */ /* 0x000fe40007f7e0ff */
[----:B------:R-:W-:-:S03]  /*2760*/  IADD3 R73, P4, PT, R46, R71, RZ ;  /* 0x000000472e497210 */ /* 0x000fc60007f9e0ff */
[--C-:B------:R-:W-:Y:S01]  /*2770*/  IMAD.X R49, RZ, RZ, R72.reuse, P3 ;  /* 0x000000ffff317224 */ /* 0x100fe200018e0648 */
[C---:B0-----:R-:W-:Y:S01]  /*2780*/  IADD3 R5, P3, PT, R73.reuse, 0x40, RZ ;  /* 0x0000004049057810 */ /* 0x041fe20007f7e0ff */
[----:B------:R-:W-:Y:S01]  /*2790*/  IMAD.X R72, RZ, RZ, R72, P4 ;  /* 0x000000ffff487224 */ /* 0x000fe200020e0648 */
[----:B-----5:R-:W-:Y:S01]  /*27a0*/  IADD3 R7, P4, PT, R73, 0x42, RZ ;  /* 0x0000004249077810 */ /* 0x020fe20007f9e0ff */
[----:B--2---:R-:W-:Y:S04]  /*27b0*/  STS.U16 [R21+UR11+0x2000], R10 ;  /* 0x0020000a15007988 */ /* 0x004fe8000800040b */
[----:B---3--:R-:W-:Y:S04]  /*27c0*/  STS.U16 [R21+UR11+0x2200], R8 ;  /* 0x0022000815007988 */ /* 0x008fe8000800040b */
[----:B----4-:R0:W-:Y:S04]  /*27d0*/  STS.U16 [R21+UR11+0x2400], R4 ;  /* 0x0024000415007988 */ /* 0x0101e8000800040b */
[----:B------:R2:W-:Y:S04]  /*27e0*/  STS.U16 [R21+UR11+0x2600], R6 ;  /* 0x0026000615007988 */ /* 0x0005e8000800040b */
[----:B------:R2:W-:Y:S04]  /*27f0*/  STS.U16 [R21+UR11+0x2800], R12 ;  /* 0x0028000c15007988 */ /* 0x0005e8000800040b */
[----:B------:R2:W-:Y:S04]  /*2800*/  STS.U16 [R21+UR11+0x2a00], R14 ;  /* 0x002a000e15007988 */ /* 0x0005e8000800040b */
[----:B------:R2:W-:Y:S04]  /*2810*/  STS.U16 [R21+UR11+0x2c00], R16 ;  /* 0x002c001015007988 */ /* 0x0005e8000800040b */
[----:B------:R2:W-:Y:S01]  /*2820*/  STS.U16 [R21+UR11+0x2e00], R18 ;  /* 0x002e001215007988 */ /* 0x0005e2000800040b */
[----:B------:R3:W-:Y:S06]  /*2830*/  MEMBAR.ALL.CTA ;  /* 0x0000000000007992 */ /* 0x0007ec0000008000 */
[----:B---3--:R-:W-:Y:S04]  /*2840*/  FENCE.VIEW.ASYNC.S ;  /* 0x00000000000073c6 */ /* 0x008fe80000000000 */
[----:B------:R-:W3:Y:S02]  /*2850*/  FENCE.VIEW.ASYNC.S ;  /* 0x00000000000073c6 */ /* 0x000ee40000000000 */
[----:B---3--:R2:W3:Y:S01]  /*2860*/  @!UP2 SYNCS.EXCH.64 URZ, [UR11+0x4010], UR8 ;  /* 0x004010080bffa5b2 */ /* 0x0084e20008000100 */
[----:B0-----:R-:W-:Y:S01]  /*2870*/  IMAD.X R4, RZ, RZ, R72, P3 ;  /* 0x000000ffff047224 */ /* 0x001fe200018e0648 */
[----:B---3--:R-:W-:Y:S06]  /*2880*/  BAR.SYNC.DEFER_BLOCKING 0x0 ;  /* 0x0000000000007b1d */ /* 0x008fec0000010000 */
[----:B--2---:R-:W-:Y:S05]  /*2890*/  BRA.U UP1, `(.L_x_13) ;  /* 0x00000001013c7547 */ /* 0x004fea000b800000 */
[----:B------:R-:W-:Y:S01]  /*28a0*/  UIADD3 UR8, UPT, UPT, UR11, 0x4010, URZ ;  /* 0x000040100b087890 */ /* 0x000fe2000fffe0ff */
[----:B------:R-:W-:Y:S01]  /*28b0*/  UMOV UR22, UR31 ;  /* 0x0000001f00167c82 */ /* 0x000fe20008000000 */
[----:B------:R-:W-:Y:S01]  /*28c0*/  UMOV UR23, 0x40004040 ;  /* 0x4000404000177882 */ /* 0x000fe20000000000 */
[----:B------:R-:W-:Y:S01]  /*28d0*/  UMOV UR20, UR4 ;  /* 0x0000000400147c82 */ /* 0x000fe20008000000 */
[----:B------:R-:W-:Y:S01]  /*28e0*/  UMOV UR21, 0x80004020 ;  /* 0x8000402000157882 */ /* 0x000fe20000000000 */
[----:B------:R-:W-:Y:S01]  /*28f0*/  UMOV UR24, 0x0 ;  /* 0x0000000000187882 */ /* 0x000fe20000000000 */
[----:B------:R-:W-:Y:S01]  /*2900*/  UMOV UR25, 0x4108010 ;  /* 0x0410801000197882 */ /* 0x000fe20000000000 */
[----:B------:R-:W-:Y:S01]  /*2910*/  UMOV UR9, URZ ;  /* 0x000000ff00097c82 */ /* 0x000fe20008000000 */
[----:B------:R-:W-:Y:S01]  /*2920*/  UMOV UR40, 0x0 ;  /* 0x0000000000287882 */ /* 0x000fe20000000000 */
[----:B------:R-:W-:Y:S01]  /*2930*/  UMOV UR41, 0x4108010 ;  /* 0x0410801000297882 */ /* 0x000fe20000000000 */
[----:B------:R0:W-:Y:S01]  /*2940*/  UTCHMMA gdesc[UR22], gdesc[UR20], tmem[UR13], tmem[UR24], idesc[UR25], !UPT ;  /* 0x00ff1814160075ea */ /* 0x0001e2000f80000d */
[----:B------:R-:W-:Y:S01]  /*2950*/  UMOV UR8, UR8 ;  /* 0x0000000800087c82 */ /* 0x000fe20008000000 */
[----:B------:R0:W-:Y:S01]  /*2960*/  UTCHMMA gdesc[UR34], gdesc[UR18], tmem[UR13], tmem[UR40], idesc[UR41], UPT ;  /* 0x00ff2812220075ea */ /* 0x0001e2000b80000d */
[----:B------:R0:W-:Y:S01]  /*2970*/  UTCBAR [UR8], URZ ;  /* 0x000000ff080073e9 */ /* 0x0001e200080000ff */
[----:B------:R-:W-:-:S02]  /*2980*/  NOP ;  /* 0x0000000000007918 */ /* 0x000fc40000000000 */
.L_x_13:
[----:B------:R-:W2:Y:S01]  /*2990*/  SYNCS.PHASECHK.TRANS64.TRYWAIT P3, [UR11+0x4010], RZ ;  /* 0x004010ffff0075a7 */ /* 0x000ea2000806110b */
[----:B------:R-:W-:Y:S01]  /*29a0*/  IMAD.X R6, RZ, RZ, R72, P4 ;  /* 0x000000ffff067224 */ /* 0x000fe200020e0648 */
[----:B------:R-:W-:-:S05]  /*29b0*/  IADD3 R9, P4, PT, R73, 0x43, RZ ;  /* 0x0000004349097810 */ /* 0x000fca0007f9e0ff */
        /* <DEDUP_REMOVED lines=9> */
[----:B------:R-:W-:Y:S01]  /*2a50*/  ISETP.GT.U32.AND P4, PT, R7, R22, PT ;  /* 0x000000160700720c */ /* 0x000fe20003f84070 */
[----:B--2---:R-:W-:-:S12]  /*2a60*/  @!P3 BRA `(.L_x_14) ;  /* 0x0000001c00dcb947 */ /* 0x004fd80003800000 */
.L_x_23:
[----:B------:R-:W-:Y:S01]  /*2a70*/  P2R R77, PR, RZ, 0x2 ;  /* 0x00000002ff4d7803 */ /* 0x000fe20000000000 */
[----:B------:R-:W-:Y:S01]  /*2a80*/  BAR.SYNC.DEFER_BLOCKING 0x0 ;  /* 0x0000000000007b1d */ /* 0x000fe20000010000 */
[----:B------:R-:W-:Y:S01]  /*2a90*/  ISETP.GT.U32.AND.EX P1, PT, R6, RZ, PT, P4 ;  /* 0x000000ff0600720c */ /* 0x000fe20003f24140 */
[----:B------:R-:W-:Y:S01]  /*2aa0*/  IMAD.U32 R70, R70, -0x80000000, RZ ;  /* 0x8000000046467824 */ /* 0x000fe200078e00ff */
[-C--:B------:R-:W-:Y:S02]  /*2ab0*/  ISETP.GT.U32.AND P3, PT, R9, R22.reuse, PT ;  /* 0x000000160900720c */ /* 0x080fe40003f64070 */
[----:B------:R-:W-:Y:S02]  /*2ac0*/  ISETP.GT.U32.AND P5, PT, R5, R22, PT ;  /* 0x000000160500720c */ /* 0x000fe40003fa4070 */
[----:B------:R-:W-:Y:S02]  /*2ad0*/  P2R R75, PR, RZ, 0x4 ;  /* 0x00000004ff4b7803 */ /* 0x000fe40000000000 */
[----:B------:R-:W-:-:S02]  /*2ae0*/  P2R R76, PR, RZ, 0x2 ;  /* 0x00000002ff4c7803 */ /* 0x000fc40000000000 */
[----:B------:R-:W-:Y:S02]  /*2af0*/  ISETP.GT.U32.AND.EX P2, PT, R8, RZ, PT, P3 ;  /* 0x000000ff0800720c */ /* 0x000fe40003f44130 */
[----:B------:R-:W-:Y:S02]  /*2b00*/  ISETP.GT.U32.AND.EX P1, PT, R4, RZ, PT, P5 ;  /* 0x000000ff0400720c */ /* 0x000fe40003f24150 */
[-C--:B------:R-:W-:Y:S02]  /*2b10*/  ISETP.GT.U32.AND P3, PT, R11, R22.reuse, PT ;  /* 0x000000160b00720c */ /* 0x080fe40003f64070 */
[-C--:B------:R-:W-:Y:S02]  /*2b20*/  ISETP.GT.U32.AND P4, PT, R13, R22.reuse, PT ;  /* 0x000000160d00720c */ /* 0x080fe40003f84070 */
[----:B------:R-:W-:Y:S02]  /*2b30*/  ISETP.GE.U32.AND P5, PT, R5, R22, PT ;  /* 0x000000160500720c */ /* 0x000fe40003fa6070 */
[----:B------:R-:W-:-:S02]  /*2b40*/  ISETP.GT.U32.AND.EX P3, PT, R10, RZ, PT, P3 ;  /* 0x000000ff0a00720c */ /* 0x000fc40003f64130 */
[----:B------:R-:W-:Y:S02]  /*2b50*/  ISETP.GT.U32.AND.EX P4, PT, R12, RZ, PT, P4 ;  /* 0x000000ff0c00720c */ /* 0x000fe40003f84140 */
[----:B------:R-:W-:Y:S02]  /*2b60*/  ISETP.GE.U32.AND.EX P5, PT, R4, RZ, PT, P5 ;  /* 0x000000ff0400720c */ /* 0x000fe40003fa6150 */
[-C--:B------:R-:W-:Y:S02]  /*2b70*/  ISETP.GT.U32.AND P6, PT, R15, R22.reuse, PT ;  /* 0x000000160f00720c */ /* 0x080fe40003fc4070 */
[----:B------:R-:W-:Y:S01]  /*2b80*/  LDTM.16dp32bit_t0_t15.x16 R4, tmem[UR16] ;  /* 0x00000010000479ee */ /* 0x000fe20008a00000 */
[----:B------:R-:W2:Y:S01]  /*2b90*/  LDTM.16dp32bit_t16_t31.x16 R4, tmem[UR16+0x10] ;  /* 0x00001010000479ee */ /* 0x000ea20008a20000 */
[----:B------:R-:W-:Y:S01]  /*2ba0*/  ISETP.GT.U32.AND.EX P6, PT, R74, RZ, PT, P6 ;  /* 0x000000ff4a00720c */ /* 0x000fe20003fc4160 */
[----:B-12---:R-:W-:Y:S01]  /*2bb0*/  FMUL R4, R4, UR42 ;  /* 0x0000002a04047c20 */ /* 0x006fe20008400000 */
[----:B------:R-:W-:Y:S01]  /*2bc0*/  FMUL R9, R9, UR42 ;  /* 0x0000002a09097c20 */ /* 0x000fe20008400000 */
[----:B------:R-:W-:Y:S01]  /*2bd0*/  FMUL R11, R11, UR42 ;  /* 0x0000002a0b0b7c20 */ /* 0x000fe20008400000 */
[----:B------:R-:W-:Y:S01]  /*2be0*/  FMUL R13, R13, UR42 ;  /* 0x0000002a0d0d7c20 */ /* 0x000fe20008400000 */
[----:B------:R-:W-:Y:S01]  /*2bf0*/  FMUL R14, R14, UR42 ;  /* 0x0000002a0e0e7c20 */ /* 0x000fe20008400000 */
[----:B------:R-:W-:Y:S01]  /*2c00*/  FSEL R71, R4, -INF , !P1 ;  /* 0xff80000004477808 */ /* 0x000fe20004800000 */
[----:B------:R-:W-:Y:S01]  /*2c10*/  FMUL R4, R5, UR42 ;  /* 0x0000002a05047c20 */ /* 0x000fe20008400000 */
[----:B------:R-:W-:Y:S01]  /*2c20*/  FMUL R5, R6, UR42 ;  /* 0x0000002a06057c20 */ /* 0x000fe20008400000 */
[----:B------:R-:W-:Y:S01]  /*2c30*/  FMUL R6, R8, UR42 ;  /* 0x0000002a08067c20 */ /* 0x000fe20008400000 */
[----:B------:R-:W-:Y:S01]  /*2c40*/  FSEL R9, R9, -INF , !P4 ;  /* 0xff80000009097808 */ /* 0x000fe20006000000 */
[----:B------:R-:W-:Y:S01]  /*2c50*/  FMUL R8, R10, UR42 ;  /* 0x0000002a0a087c20 */ /* 0x000fe20008400000 */
[----:B------:R-:W-:Y:S01]  /*2c60*/  FMUL R10, R12, UR42 ;  /* 0x0000002a0c0a7c20 */ /* 0x000fe20008400000 */
[----:B------:R-:W-:Y:S01]  /*2c70*/  FSEL R4, R4, -INF , !P5 ;  /* 0xff80000004047808 */ /* 0x000fe20006800000 */
[----:B------:R-:W-:Y:S01]  /*2c80*/  FMUL R15, R15, UR42 ;  /* 0x0000002a0f0f7c20 */ /* 0x000fe20008400000 */
[----:B------:R-:W-:Y:S01]  /*2c90*/  FSEL R6, R6, -INF , !P3 ;  /* 0xff80000006067808 */ /* 0x000fe20005800000 */
[----:B------:R-:W-:Y:S01]  /*2ca0*/  FMUL R7, R7, UR42 ;  /* 0x0000002a07077c20 */ /* 0x000fe20008400000 */
[-C--:B------:R-:W-:Y:S01]  /*2cb0*/  ISETP.GT.U32.AND P3, PT, R73, R22.reuse, PT ;  /* 0x000000164900720c */ /* 0x080fe20003f64070 */
[----:B------:R-:W-:Y:S01]  /*2cc0*/  FMUL R16, R16, UR42 ;  /* 0x0000002a10107c20 */ /* 0x000fe20008400000 */
[--C-:B------:R-:W-:Y:S01]  /*2cd0*/  LOP3.LUT R73, R50, 0x8, R23.reuse, 0xfe, !PT ;  /* 0x0000000832497812 */ /* 0x100fe200078efe17 */
[----:B------:R-:W-:Y:S01]  /*2ce0*/  FMUL R17, R17, UR42 ;  /* 0x0000002a11117c20 */ /* 0x000fe20008400000 */
[----:B------:R-:W-:Y:S01]  /*2cf0*/  ISETP.GT.U32.AND.EX P3, PT, R72, RZ, PT, P3 ;  /* 0x000000ff4800720c */ /* 0x000fe20003f64130 */
[----:B------:R-:W-:Y:S01]  /*2d00*/  FMUL R18, R18, UR42 ;  /* 0x0000002a12127c20 */ /* 0x000fe20008400000 */
[----:B------:R-:W-:Y:S01]  /*2d10*/  ISETP.GT.U32.AND P4, PT, R73, R22, PT ;  /* 0x000000164900720c */ /* 0x000fe20003f84070 */
[----:B------:R-:W-:Y:S01]  /*2d20*/  FMUL R19, R19, UR42 ;  /* 0x0000002a13137c20 */ /* 0x000fe20008400000 */
[----:B------:R-:W-:-:S02]  /*2d30*/  LOP3.LUT R73, R50, 0x9, R23, 0xfe, !PT ;  /* 0x0000000932497812 */ /* 0x000fc400078efe17 */
[----:B------:R-:W-:Y:S02]  /*2d40*/  FSEL R11, R11, -INF , !P3 ;  /* 0xff8000000b0b7808 */ /* 0x000fe40005800000 */
[-C--:B------:R-:W-:Y:S02]  /*2d50*/  ISETP.GT.U32.AND P3, PT, R73, R22.reuse, PT ;  /* 0x000000164900720c */ /* 0x080fe40003f64070 */
[----:B------:R-:W-:Y:S02]  /*2d60*/  ISETP.GT.U32.AND.EX P4, PT, R49, RZ, PT, P4 ;  /* 0x000000ff3100720c */ /* 0x000fe40003f84140 */
[----:B------:R-:W-:Y:S02]  /*2d70*/  LOP3.LUT R73, R50, 0xa, R23, 0xfe, !PT ;  /* 0x0000000a32497812 */ /* 0x000fe400078efe17 */
[----:B------:R-:W-:Y:S02]  /*2d80*/  FSEL R10, R10, -INF , !P4 ;  /* 0xff8000000a0a7808 */ /* 0x000fe40006000000 */
[----:B------:R-:W-:-:S02]  /*2d90*/  ISETP.GT.U32.AND P4, PT, R73, R22, PT ;  /* 0x000000164900720c */ /* 0x000fc40003f84070 */
[----:B------:R-:W-:Y:S02]  /*2da0*/  ISETP.GT.U32.AND.EX P3, PT, R49, RZ, PT, P3 ;  /* 0x000000ff3100720c */ /* 0x000fe40003f64130 */
[C-C-:B------:R-:W-:Y:S02]  /*2db0*/  LOP3.LUT R73, R50.reuse, 0xb, R23.reuse, 0xfe, !PT ;  /* 0x0000000b32497812 */ /* 0x140fe400078efe17 */
[----:B------:R-:W-:Y:S02]  /*2dc0*/  FSEL R13, R13, -INF , !P3 ;  /* 0xff8000000d0d7808 */ /* 0x000fe40005800000 */
[----:B------:R-:W-:Y:S02]  /*2dd0*/  ISETP.GT.U32.AND P3, PT, R73, R22, PT ;  /* 0x000000164900720c */ /* 0x000fe40003f64070 */
[----:B------:R-:W-:Y:S02]  /*2de0*/  ISETP.GT.U32.AND.EX P4, PT, R49, RZ, PT, P4 ;  /* 0x000000ff3100720c */ /* 0x000fe40003f84140 */
[----:B------:R-:W-:-:S02]  /*2df0*/  LOP3.LUT R73, R50, 0xc, R23, 0xfe, !PT ;  /* 0x0000000c32497812 */ /* 0x000fc400078efe17 */
[----:B------:R-:W-:Y:S02]  /*2e00*/  ISETP.NE.AND P5, PT, R76, RZ, PT ;  /* 0x000000ff4c00720c */ /* 0x000fe40003fa5270 */
[----:B------:R-:W-:Y:S02]  /*2e10*/  FSEL R14, R14, -INF , !P4 ;  /* 0xff8000000e0e7808 */ /* 0x000fe40006000000 */
[----:B------:R-:W-:Y:S02]  /*2e20*/  ISETP.GT.U32.AND P4, PT, R73, R22, PT ;  /* 0x000000164900720c */ /* 0x000fe40003f84070 */
[----:B------:R-:W-:Y:S02]  /*2e30*/  ISETP.GT.U32.AND.EX P3, PT, R49, RZ, PT, P3 ;  /* 0x000000ff3100720c */ /* 0x000fe40003f64130 */
[----:B------:R-:W-:Y:S02]  /*2e40*/  LOP3.LUT R73, R50, 0xf, R23, 0xfe, !PT ;  /* 0x0000000f32497812 */ /* 0x000fe400078efe17 */
[----:B------:R-:W-:-:S02]  /*2e50*/  FSEL R5, R5, -INF , !P5 ;  /* 0xff80000005057808 */ /* 0x000fc40006800000 */
[----:B------:R-:W-:Y:S02]  /*2e60*/  FSEL R15, R15, -INF , !P3 ;  /* 0xff8000000f0f7808 */ /* 0x000fe40005800000 */
[----:B------:R-:W-:Y:S02]  /*2e70*/  ISETP.GT.U32.AND P3, PT, R73, R22, PT ;  /* 0x000000164900720c */ /* 0x000fe40003f64070 */
[----:B------:R-:W-:Y:S02]  /*2e80*/  ISETP.GT.U32.AND.EX P4, PT, R49, RZ, PT, P4 ;  /* 0x000000ff3100720c */ /* 0x000fe40003f84140 */
[----:B------:R-:W-:Y:S02]  /*2e90*/  LOP3.LUT R73, R50, 0xd, R23, 0xfe, !PT ;  /* 0x0000000d32497812 */ /* 0x000fe400078efe17 */
[----:B------:R-:W-:Y:S02]  /*2ea0*/  FSEL R7, R7, -INF , !P2 ;  /* 0xff80000007077808 */ /* 0x000fe40005000000 */
[----:B------:R-:W-:-:S02]  /*2eb0*/  FMNMX3 R12, R71, R4, R5, !PT ;  /* 0x00000004470c7276 */ /* 0x000fc40007800005 */
[----:B------:R-:W-:Y:S02]  /*2ec0*/  FSEL R16, R16, -INF , !P4 ;  /* 0xff80000010107808 */ /* 0x000fe40006000000 */
[----:B------:R-:W-:Y:S02]  /*2ed0*/  ISETP.GT.U32.AND P4, PT, R73, R22, PT ;  /* 0x000000164900720c */ /* 0x000fe40003f84070 */
[----:B------:R-:W-:Y:S02]  /*2ee0*/  FSEL R8, R8, -INF , !P6 ;  /* 0xff80000008087808 */ /* 0x000fe40007000000 */
[----:B------:R-:W-:Y:S02]  /*2ef0*/  FMNMX3 R12, R12, R7, R6, !PT ;  /* 0x000000070c0c7276 */ /* 0x000fe40007800006 */
[----:B------:R-:W-:Y:S02]  /*2f00*/  ISETP.GT.U32.AND.EX P4, PT, R49, RZ, PT, P4 ;  /* 0x000000ff3100720c */ /* 0x000fe40003f84140 */
[----:B------:R-:W-:-:S02]  /*2f10*/  FMNMX3 R12, R12, R9, R8, !PT ;  /* 0x000000090c0c7276 */ /* 0x000fc40007800008 */
[----:B------:R-:W-:Y:S02]  /*2f20*/  LOP3.LUT R73, R50, 0xe, R23, 0xfe, !PT ;  /* 0x0000000e32497812 */ /* 0x000fe400078efe17 */
[----:B------:R-:W-:Y:S02]  /*2f30*/  FSEL R17, R17, -INF , !P4 ;  /* 0xff80000011117808 */ /* 0x000fe40006000000 */
[----:B------:R-:W-:Y:S02]  /*2f40*/  ISETP.GT.U32.AND P4, PT, R73, R22, PT ;  /* 0x000000164900720c */ /* 0x000fe40003f84070 */
[----:B------:R-:W-:Y:S02]  /*2f50*/  FMNMX3 R12, R12, R11, R10, !PT ;  /* 0x0000000b0c0c7276 */ /* 0x000fe4000780000a */
[----:B------:R-:W-:Y:S02]  /*2f60*/  ISETP.GT.U32.AND.EX P4, PT, R49, RZ, PT, P4 ;  /* 0x000000ff3100720c */ /* 0x000fe40003f84140 */
[----:B------:R-:W-:-:S02]  /*2f70*/  FMNMX3 R12, R12, R13, R14, !PT ;  /* 0x0000000d0c0c7276 */ /* 0x000fc4000780000e */
[----:B------:R-:W-:Y:S02]  /*2f80*/  ISETP.GT.U32.AND.EX P3, PT, R49, RZ, PT, P3 ;  /* 0x000000ff3100720c */ /* 0x000fe40003f64130 */
[----:B------:R-:W-:Y:S02]  /*2f90*/  FSEL R18, R18, -INF , !P4 ;  /* 0xff80000012127808 */ /* 0x000fe40006000000 */
[----:B------:R-:W-:Y:S02]  /*2fa0*/  FMNMX3 R12, R12, R15, R16, !PT ;  /* 0x0000000f0c0c7276 */ /* 0x000fe40007800010 */
[----:B------:R-:W-:Y:S02]  /*2fb0*/  FSEL R19, R19, -INF , !P3 ;  /* 0xff80000013137808 */ /* 0x000fe40005800000 */
[----:B------:R-:W-:Y:S02]  /*2fc0*/  FMNMX3 R12, R12, R17, R18, !PT ;  /* 0x000000110c0c7276 */ /* 0x000fe40007800012 */
[----:B------:R-:W-:-:S02]  /*2fd0*/  LOP3.LUT P5, RZ, R0, 0xff, RZ, 0xc0, !PT ;  /* 0x000000ff00ff7812 */ /* 0x000fc400078ac0ff */
[----:B------:R-:W-:Y:S02]  /*2fe0*/  FMNMX R12, R19, R12, !PT ;  /* 0x0000000c130c7209 */ /* 0x000fe40007800000 */
[----:B------:R-:W-:Y:S02]  /*2ff0*/  ISETP.NE.AND P2, PT, R75, RZ, PT ;  /* 0x000000ff4b00720c */ /* 0x000fe40003f45270 */
[----:B------:R-:W-:Y:S01]  /*3000*/  ISETP.NE.AND P1, PT, R77, RZ, PT ;  /* 0x000000ff4d00720c */ /* 0x000fe20003f25270 */
[----:B------:R-:W1:Y:S06]  /*3010*/  SHFL.BFLY PT, R73, R12, 0x10, 0x1f ;  /* 0x0e001f000c497f89 */ /* 0x000e6c00000e0000 */
[----:B------:R-:W2:Y:S01]  /*3020*/  @!P5 SYNCS.CCTL.IV [UR11+0x4010] ;  /* 0x00401000ff00d9b1 */ /* 0x000ea2000800000b */
[----:B------:R-:W-:Y:S01]  /*3030*/  NOP ;  /* 0x0000000000007918 */ /* 0x000fe20000000000 */
[----:B-1----:R-:W-:-:S05]  /*3040*/  FMNMX R75, R12, R73, !PT ;  /* 0x000000490c4b7209 */ /* 0x002fca0007800000 */
[----:B--2---:R-:W-:Y:S01]  /*3050*/  @!P0 STS [R28+UR11+0x2000], R75 ;  /* 0x0020004b1c008988 */ /* 0x004fe2000800080b */
[----:B------:R-:W-:Y:S06]  /*3060*/  BAR.SYNC.DEFER_BLOCKING 0x0 ;  /* 0x0000000000007b1d */ /* 0x000fec0000010000 */
[----:B------:R-:W1:Y:S04]  /*3070*/  @!P1 LDS R51, [R29+0x2000] ;  /* 0x002000001d339984 */ /* 0x000e680000000800 */
[----:B-1----:R-:W1:Y:S02]  /*3080*/  SHFL.BFLY PT, R72, R51, 0x1, 0x1f ;  /* 0x0c201f0033487f89 */ /* 0x002e6400000e0000 */
[----:B-1----:R-:W-:-:S05]  /*3090*/  FMNMX R72, R51, R72, !PT ;  /* 0x0000004833487209 */ /* 0x002fca0007800000 */
[----:B------:R-:W-:Y:S01]  /*30a0*/  @P2 STS [R29+0x2000], R72 ;  /* 0x002000481d002388 */ /* 0x000fe20000000800 */
[----:B------:R-:W-:Y:S06]  /*30b0*/  BAR.SYNC.DEFER_BLOCKING 0x0 ;  /* 0x0000000000007b1d */ /* 0x000fec0000010000 */
[----:B------:R-:W1:Y:S02]  /*30c0*/  LDS R12, [R24+UR11+0x2000] ;  /* 0x0020000b180c7984 */ /* 0x000e640008000800 */
[----:B-1----:R-:W-:-:S05]  /*30d0*/  FMNMX R12, R12, R53, !PT ;  /* 0x000000350c0c7209 */ /* 0x002fca0007800000 */
[--C-:B------:R-:W-:Y:S01]  /*30e0*/  FADD R71, R71, -R12.reuse ;  /* 0x8000000c47477221 */ /* 0x100fe20000000000 */
[--C-:B------:R-:W-:Y:S01]  /*30f0*/  FADD R6, R6, -R12.reuse ;  /* 0x8000000c06067221 */ /* 0x100fe20000000000 */
[--C-:B------:R-:W-:Y:S01]  /*3100*/  FADD R9, R9, -R12.reuse ;  /* 0x8000000c09097221 */ /* 0x100fe20000000000 */
[--C-:B------:R-:W-:Y:S01]  /*3110*/  FADD R8, R8, -R12.reuse ;  /* 0x8000000c08087221 */ /* 0x100fe20000000000 */
[----:B------:R-:W-:Y:S01]  /*3120*/  FMUL R73, R71, 1.4426950216293334961 ;  /* 0x3fb8aa3b47497820 */ /* 0x000fe20000400000 */
[--C-:B------:R-:W-:Y:S01]  /*3130*/  FADD R71, R4, -R12.reuse ;  /* 0x8000000c04477221 */ /* 0x100fe20000000000 */
[----:B------:R-:W-:Y:S01]  /*3140*/  FMUL R6, R6, 1.4426950216293334961 ;  /* 0x3fb8aa3b06067820 */ /* 0x000fe20000400000 */
[----:B------:R-:W-:Y:S01]  /*3150*/  FMUL R9, R9, 1.4426950216293334961 ;  /* 0x3fb8aa3b09097820 */ /* 0x000fe20000400000 */
[----:B------:R1:W-:Y:S01]  /*3160*/  MUFU.EX2 R4, R73 ;  /* 0x0000004900047308 */ /* 0x0003e20000000800 */
[----:B------:R-:W-:Y:S01]  /*3170*/  FMUL R74, R71, 1.4426950216293334961 ;  /* 0x3fb8aa3b474a7820 */ /* 0x000fe20000400000 */
[--C-:B------:R-:W-:Y:S01]  /*3180*/  FADD R71, R5, -R12.reuse ;  /* 0x8000000c05477221 */ /* 0x100fe20000000000 */
[----:B------:R-:W-:Y:S01]  /*3190*/  FMUL R8, R8, 1.4426950216293334961 ;  /* 0x3fb8aa3b08087820 */ /* 0x000fe20000400000 */
[--C-:B------:R-:W-:Y:S01]  /*31a0*/  FADD R11, R11, -R12.reuse ;  /* 0x8000000c0b0b7221 */ /* 0x100fe20000000000 */
[--C-:B------:R-:W-:Y:S01]  /*31b0*/  FADD R15, R15, -R12.reuse ;  /* 0x8000000c0f0f7221 */ /* 0x100fe20000000000 */
[----:B------:R-:W-:Y:S01]  /*31c0*/  FMUL R75, R71, 1.4426950216293334961 ;  /* 0x3fb8aa3b474b7820 */ /* 0x000fe20000400000 */
[--C-:B------:R-:W-:Y:S01]  /*31d0*/  FADD R71, R7, -R12.reuse ;  /* 0x8000000c07477221 */ /* 0x100fe20000000000 */
[----:B------:R-:W2:Y:S01]  /*31e0*/  MUFU.EX2 R5, R74 ;  /* 0x0000004a00057308 */ /* 0x000ea20000000800 */
[----:B------:R-:W-:Y:S01]  /*31f0*/  FMUL R11, R11, 1.4426950216293334961 ;  /* 0x3fb8aa3b0b0b7820 */ /* 0x000fe20000400000 */
[--C-:B------:R-:W-:Y:S01]  /*3200*/  FADD R10, R10, -R12.reuse ;  /* 0x8000000c0a0a7221 */ /* 0x100fe20000000000 */
[----:B------:R-:W-:Y:S01]  /*3210*/  FMUL R71, R71, 1.4426950216293334961 ;  /* 0x3fb8aa3b47477820 */ /* 0x000fe20000400000 */
[----:B-1----:R-:W-:Y:S01]  /*3220*/  FMUL R73, R15, 1.4426950216293334961 ;  /* 0x3fb8aa3b0f497820 */ /* 0x002fe20000400000 */
[--C-:B------:R-:W-:Y:S01]  /*3230*/  FADD R13, R13, -R12.reuse ;  /* 0x8000000c0d0d7221 */ /* 0x100fe20000000000 */
[----:B------:R-:W-:Y:S01]  /*3240*/  FMUL R10, R10, 1.4426950216293334961 ;  /* 0x3fb8aa3b0a0a7820 */ /* 0x000fe20000400000 */
[--C-:B------:R-:W-:Y:S01]  /*3250*/  FADD R16, R16, -R12.reuse ;  /* 0x8000000c10107221 */ /* 0x100fe20000000000 */
[----:B------:R-:W1:Y:S01]  /*3260*/  MUFU.EX2 R7, R75 ;  /* 0x0000004b00077308 */ /* 0x000e620000000800 */
[--C-:B------:R-:W-:Y:S01]  /*3270*/  FADD R14, R14, -R12.reuse ;  /* 0x8000000c0e0e7221 */ /* 0x100fe20000000000 */
[----:B------:R-:W-:Y:S01]  /*3280*/  FMUL R13, R13, 1.4426950216293334961 ;  /* 0x3fb8aa3b0d0d7820 */ /* 0x000fe20000400000 */
[--C-:B------:R-:W-:Y:S01]  /*3290*/  FADD R17, R17, -R12.reuse ;  /* 0x8000000c11117221 */ /* 0x100fe20000000000 */
[----:B------:R-:W-:Y:S01]  /*32a0*/  FADD R19, R19, -R12 ;  /* 0x8000000c13137221 */ /* 0x000fe20000000000 */
[----:B------:R-:W-:-:S03]  /*32b0*/  FMUL R14, R14, 1.4426950216293334961 ;  /* 0x3fb8aa3b0e0e7820 */ /* 0x000fc60000400000 */
[----:B------:R-:W3:Y:S01]  /*32c0*/  MUFU.EX2 R72, R71 ;  /* 0x0000004700487308 */ /* 0x000ee20000000800 */
[----:B--2---:R-:W-:Y:S01]  /*32d0*/  FADD R74, R4, R5 ;  /* 0x00000005044a7221 */ /* 0x004fe20000000000 */
[----:B------:R-:W-:-:S06]  /*32e0*/  F2FP.F16.F32.PACK_AB R4, R5, R4 ;  /* 0x000000040504723e */ /* 0x000fcc00000000ff */
[----:B------:R-:W2:Y:S01]  /*32f0*/  MUFU.EX2 R6, R6 ;  /* 0x0000000600067308 */ /* 0x000ea20000000800 */
[----:B-1----:R-:W-:Y:S01]  /*3300*/  FADD R15, R7, R74 ;  /* 0x0000004a070f7221 */ /* 0x002fe20000000000 */
[----:B------:R-:W-:-:S06]  /*3310*/  FMUL R74, R17, 1.4426950216293334961 ;  /* 0x3fb8aa3b114a7820 */ /* 0x000fcc0000400000 */
[----:B------:R-:W1:Y:S01]  /*3320*/  MUFU.EX2 R9, R9 ;  /* 0x0000000900097308 */ /* 0x000e620000000800 */
[----:B---3--:R-:W-:Y:S01]  /*3330*/  FADD R75, R72, R15 ;  /* 0x0000000f484b7221 */ /* 0x008fe20000000000 */
[----:B------:R-:W-:Y:S01]  /*3340*/  FMUL R15, R16, 1.4426950216293334961 ;  /* 0x3fb8aa3b100f7820 */ /* 0x000fe20000400000 */
[----:B------:R-:W-:-:S05]  /*3350*/  F2FP.F16.F32.PACK_AB R5, R72, R7 ;  /* 0x000000074805723e */ /* 0x000fca00000000ff */
[----:B------:R-:W3:Y:S01]  /*3360*/  MUFU.EX2 R8, R8 ;  /* 0x0000000800087308 */ /* 0x000ee20000000800 */
[----:B--2---:R-:W-:-:S07]  /*3370*/  FADD R16, R6, R75 ;  /* 0x0000004b06107221 */ /* 0x004fce0000000000 */
[----:B------:R-:W2:Y:S08]  /*3380*/  MUFU.EX2 R11, R11 ;  /* 0x0000000b000b7308 */ /* 0x000eb00000000800 */
[----:B------:R-:W4:Y:S08]  /*3390*/  MUFU.EX2 R10, R10 ;  /* 0x0000000a000a7308 */ /* 0x000f300000000800 */
[----:B------:R1:W5:Y:S08]  /*33a0*/  MUFU.EX2 R71, R13 ;  /* 0x0000000d00477308 */ /* 0x0003700000000800 */
[----:B------:R-:W0:Y:S01]  /*33b0*/  MUFU.EX2 R14, R14 ;  /* 0x0000000e000e7308 */ /* 0x000e220000000800 */
[----:B-1----:R-:W-:-:S04]  /*33c0*/  FADD R13, R9, R16 ;  /* 0x00000010090d7221 */ /* 0x002fc80000000000 */
[----:B---3--:R-:W-:Y:S01]  /*33d0*/  FADD R16, R8, R13 ;  /* 0x0000000d08107221 */ /* 0x008fe20000000000 */
[----:B------:R-:W-:Y:S02]  /*33e0*/  FADD R13, R18, -R12 ;  /* 0x8000000c120d7221 */ /* 0x000fe40000000000 */
[----:B------:R-:W1:Y:S01]  /*33f0*/  MUFU.EX2 R73, R73 ;  /* 0x0000004900497308 */ /* 0x000e620000000800 */
[----:B--2---:R-:W-:Y:S01]  /*3400*/  FADD R17, R11, R16 ;  /* 0x000000100b117221 */ /* 0x004fe20000000000 */
[----:B------:R-:W-:-:S03]  /*3410*/  FMUL R13, R13, 1.4426950216293334961 ;  /* 0x3fb8aa3b0d0d7820 */ /* 0x000fc60000400000 */
[----:B----4-:R-:W-:-:S03]  /*3420*/  FADD R16, R10, R17 ;  /* 0x000000110a107221 */ /* 0x010fc60000000000 */
[----:B------:R-:W2:Y:S01]  /*3430*/  MUFU.EX2 R15, R15 ;  /* 0x0000000f000f7308 */ /* 0x000ea20000000800 */
[----:B-----5:R-:W-:Y:S01]  /*3440*/  FADD R75, R71, R16 ;  /* 0x00000010474b7221 */ /* 0x020fe20000000000 */
[----:B------:R-:W-:-:S03]  /*3450*/  FMUL R16, R19, 1.4426950216293334961 ;  /* 0x3fb8aa3b13107820 */ /* 0x000fc60000400000 */
[----:B0-----:R-:W-:-:S03]  /*3460*/  FADD R76, R14, R75 ;  /* 0x0000004b0e4c7221 */ /* 0x001fc60000000000 */
[----:B------:R-:W0:Y:S01]  /*3470*/  MUFU.EX2 R18, R74 ;  /* 0x0000004a00127308 */ /* 0x000e220000000800 */
[----:B-1----:R-:W-:-:S07]  /*3480*/  FADD R76, R73, R76 ;  /* 0x0000004c494c7221 */ /* 0x002fce0000000000 */
[----:B------:R-:W1:Y:S01]  /*3490*/  MUFU.EX2 R17, R13 ;  /* 0x0000000d00117308 */ /* 0x000e620000000800 */
[----:B--2---:R-:W-:-:S07]  /*34a0*/  FADD R19, R15, R76 ;  /* 0x0000004c0f137221 */ /* 0x004fce0000000000 */
[----:B------:R-:W2:Y:S01]  /*34b0*/  MUFU.EX2 R16, R16 ;  /* 0x0000001000107308 */ /* 0x000ea20000000800 */
[----:B0-----:R-:W-:-:S04]  /*34c0*/  FADD R74, R18, R19 ;  /* 0x00000013124a7221 */ /* 0x001fc80000000000 */
[----:B-1----:R-:W-:-:S04]  /*34d0*/  FADD R19, R17, R74 ;  /* 0x0000004a11137221 */ /* 0x002fc80000000000 */
[----:B--2---:R-:W-:-:S05]  /*34e0*/  FADD R19, R16, R19 ;  /* 0x0000001310137221 */ /* 0x004fca0000000000 */
[----:B------:R-:W0:Y:S02]  /*34f0*/  SHFL.BFLY PT, R74, R19, 0x10, 0x1f ;  /* 0x0e001f00134a7f89 */ /* 0x000e2400000e0000 */
[----:B0-----:R-:W-:Y:S01]  /*3500*/  FADD R75, R19, R74 ;  /* 0x0000004a134b7221 */ /* 0x001fe20000000000 */
[----:B------:R-:W-:Y:S06]  /*3510*/  BAR.SYNC.DEFER_BLOCKING 0x0 ;  /* 0x0000000000007b1d */ /* 0x000fec0000010000 */
[----:B------:R-:W-:Y:S02]  /*3520*/  @!P0 STS [R28+UR11+0x2000], R75 ;  /* 0x0020004b1c008988 */ /* 0x000fe4000800080b */
[----:B------:R-:W-:Y:S06]  /*3530*/  BAR.SYNC.DEFER_BLOCKING 0x0 ;  /* 0x0000000000007b1d */ /* 0x000fec0000010000 */
[----:B------:R-:W0:Y:S04]  /*3540*/  @!P1 LDS R52, [R29+0x2000] ;  /* 0x002000001d349984 */ /* 0x000e280000000800 */
[----:B0-----:R-:W0:Y:S02]  /*3550*/  SHFL.BFLY PT, R13, R52, 0x1, 0x1f ;  /* 0x0c201f00340d7f89 */ /* 0x001e2400000e0000 */
[----:B0-----:R-:W-:-:S05]  /*3560*/  FADD R74, R52, R13 ;  /* 0x0000000d344a7221 */ /* 0x001fca0000000000 */
[----:B------:R0:W-:Y:S01]  /*3570*/  @P2 STS [R29+0x2000], R74 ;  /* 0x0020004a1d002388 */ /* 0x0001e20000000800 */
[----:B------:R-:W-:Y:S06]  /*3580*/  BAR.SYNC.DEFER_BLOCKING 0x0 ;  /* 0x0000000000007b1d */ /* 0x000fec0000010000 */
[----:B------:R0:W1:Y:S01]  /*3590*/  LDS R13, [R24+UR11+0x2000] ;  /* 0x0020000b180d7984 */ /* 0x0000620008000800 */
[----:B------:R-:W2:Y:S02]  /*35a0*/  SYNCS.PHASECHK.TRANS64.TRYWAIT P3, [UR15], R70 ;  /* 0x00000046ff0075a7 */ /* 0x000ea4000806110f */
[----:B012---:R-:W-:Y:S05]  /*35b0*/  @!P3 BRA `(.L_x_15) ;  /* 0x000000140014b947 */ /* 0x007fea0003800000 */
.L_x_24:
[----:B------:R-:W-:Y:S01]  /*35c0*/  F2FP.F16.F32.PACK_AB R7, R11, R8 ;  /* 0x000000080b07723e */ /* 0x000fe200000000ff */
[C---:B------:R-:W-:Y:S01]  /*35d0*/  IMAD.WIDE R74, R48.reuse, 0x2, R68 ;  /* 0x00000002304a7825 */ /* 0x040fe200078e0244 */
[----:B------:R-:W-:Y:S02]  /*35e0*/  F2FP.F16.F32.PACK_AB R8, R71, R10 ;  /* 0x0000000a4708723e */ /* 0x000fe400000000ff */
[----:B------:R-:W-:Y:S01]  /*35f0*/  F2FP.F16.F32.PACK_AB R6, R9, R6 ;  /* 0x000000060906723e */ /* 0x000fe200000000ff */
[C---:B------:R-:W-:Y:S01]  /*3600*/  IMAD.WIDE R70, R48.reuse, 0x2, R56 ;  /* 0x0000000230467825 */ /* 0x040fe200078e0238 */
[----:B------:R-:W-:Y:S01]  /*3610*/  F2FP.F16.F32.PACK_AB R9, R73, R14 ;  /* 0x0000000e4909723e */ /* 0x000fe200000000ff */
[----:B------:R-:W2:Y:S02]  /*3620*/  LDG.E.U16 R74, desc[UR26][R74.64] ;  /* 0x0000001a4a4a7981 */ /* 0x000ea4000c1e1500 */
[C---:B------:R-:W-:Y:S02]  /*3630*/  IMAD.WIDE R76, R48.reuse, 0x2, R60 ;  /* 0x00000002304c7825 */ /* 0x040fe400078e023c */
[----:B------:R0:W3:Y:S02]  /*3640*/  LDG.E.U16 R14, desc[UR26][R70.64] ;  /* 0x0000001a460e7981 */ /* 0x0000e4000c1e1500 */
[----:B------:R-:W-:-:S02]  /*3650*/  IMAD.WIDE R72, R48, 0x2, R66 ;  /* 0x0000000230487825 */ /* 0x000fc400078e0242 */
[----:B------:R-:W4:Y:S02]  /*3660*/  LDG.E.U16 R76, desc[UR26][R76.64] ;  /* 0x0000001a4c4c7981 */ /* 0x000f24000c1e1500 */
[C---:B------:R-:W-:Y:S02]  /*3670*/  IMAD.WIDE R10, R48.reuse, 0x2, R64 ;  /* 0x00000002300a7825 */ /* 0x040fe400078e0240 */
[----:B------:R1:W5:Y:S02]  /*3680*/  LDG.E.U16 R19, desc[UR26][R72.64] ;  /* 0x0000001a48137981 */ /* 0x000364000c1e1500 */
[C---:B0-----:R-:W-:Y:S02]  /*3690*/  IMAD.WIDE R70, R48.reuse, 0x2, R62 ;  /* 0x0000000230467825 */ /* 0x041fe400078e023e */
[----:B------:R-:W5:Y:S04]  /*36a0*/  LDG.E.U16 R75, desc[UR26][R10.64] ;  /* 0x0000001a0a4b7981 */ /* 0x000f68000c1e1500 */
[----:B------:R0:W5:Y:S01]  /*36b0*/  LDG.E.U16 R77, desc[UR26][R70.64] ;  /* 0x0000001a464d7981 */ /* 0x000162000c1e1500 */
[----:B-1----:R-:W-:-:S06]  /*36c0*/  IMAD.WIDE R72, R48, 0x2, R58 ;  /* 0x0000000230487825 */ /* 0x002fcc00078e023a */
[----:B------:R-:W5:Y:S01]  /*36d0*/  LDG.E.U16 R73, desc[UR26][R72.64] ;  /* 0x0000001a48497981 */ /* 0x000f62000c1e1500 */
[----:B0-----:R-:W-:-:S06]  /*36e0*/  IMAD.WIDE R70, R48, 0x2, R54 ;  /* 0x0000000230467825 */ /* 0x001fcc00078e0236 */
[----:B------:R-:W5:Y:S01]  /*36f0*/  LDG.E.U16 R71, desc[UR26][R70.64] ;  /* 0x0000001a46477981 */ /* 0x000f62000c1e1500 */
[----:B------:R-:W-:Y:S02]  /*3700*/  F2FP.F16.F32.PACK_AB R10, R18, R15 ;  /* 0x0000000f120a723e */ /* 0x000fe400000000ff */
[----:B------:R-:W-:Y:S01]  /*3710*/  F2FP.F16.F32.PACK_AB R11, R16, R17 ;  /* 0x00000011100b723e */ /* 0x000fe200000000ff */
[----:B------:R-:W-:-:S03]  /*3720*/  FADD R15, -R12, R53 ;  /* 0x000000350c0f7221 */ /* 0x000fc60000000100 */
[----:B------:R-:W-:Y:S01]  /*3730*/  STTM.16dp32bit_t0_t15.x8 tmem[UR14+0x20], R4 ;  /* 0x00002004000079ed */ /* 0x000fe2000898000e */
[----:B------:R-:W-:Y:S01]  /*3740*/  STTM.16dp32bit_t16_t31.x8 tmem[UR14+0x28], R4 ;  /* 0x00002804000079ed */ /* 0x000fe200089a000e */
[----:B------:R-:W-:-:S04]  /*3750*/  FMUL R15, R15, 1.4426950216293334961 ;  /* 0x3fb8aa3b0f0f7820 */ /* 0x000fc80000400000 */
[----:B------:R-:W0:Y:S01]  /*3760*/  MUFU.EX2 R16, R15 ;  /* 0x0000000f00107308 */ /* 0x000e220000000800 */
[----:B------:R-:W-:Y:S01]  /*3770*/  ULEA UR15, UR30, UR11, 0x3 ;  /* 0x0000000b1e0f7291 */ /* 0x000fe2000f8e18ff */
[----:B------:R-:W-:-:S03]  /*3780*/  UMOV UR6, UR7 ;  /* 0x0000000700067c82 */ /* 0x000fc60008000000 */
[----:B------:R-:W-:Y:S01]  /*3790*/  UIADD3 UR15, UPT, UPT, UR15, 0x4000, URZ ;  /* 0x000040000f0f7890 */ /* 0x000fe2000fffe0ff */
        /* <DEDUP_REMOVED lines=8> */
[----:B------:R-:W2:Y:S02]  /*3820*/  FENCE.VIEW.ASYNC.T ;  /* 0x00000000000073c6 */ /* 0x000ea40000000200 */
[----:B--2---:R-:W-:Y:S06]  /*3830*/  BAR.SYNC.DEFER_BLOCKING 0x0 ;  /* 0x0000000000007b1d */ /* 0x004fec0000010000 */
[----:B------:R-:W-:Y:S01]  /*3840*/  LDTM.16dp32bit_t0_t15.x8 R4, tmem[UR14] ;  /* 0x0000000e000479ee */ /* 0x000fe20008980000 */
[----:B------:R-:W0:Y:S01]  /*3850*/  LDTM.16dp32bit_t16_t31.x8 R4, tmem[UR14+0x8] ;  /* 0x0000080e000479ee */ /* 0x000e2200089a0000 */
[----:B------:R-:W-:Y:S01]  /*3860*/  NOP ;  /* 0x0000000000007918 */ /* 0x000fe20000000000 */
[C---:B0-----:R-:W-:Y:S01]  /*3870*/  FMUL R4, R16.reuse, R4 ;  /* 0x0000000410047220 */ /* 0x041fe20000400000 */
        /* <DEDUP_REMOVED lines=8> */
[----:B------:R1:W-:Y:S01]  /*3900*/  STTM.16dp32bit_t16_t31.x8 tmem[UR14+0x8], R4 ;  /* 0x00000804000079ed */ /* 0x0003e200089a000e */
[----:B------:R-:W0:Y:S02]  /*3910*/  FENCE.VIEW.ASYNC.T ;  /* 0x00000000000073c6 */ /* 0x000e240000000200 */
[----:B0-----:R-:W-:Y:S06]  /*3920*/  BAR.SYNC.DEFER_BLOCKING 0x0 ;  /* 0x0000000000007b1d */ /* 0x001fec0000010000 */
[----:B------:R0:W-:Y:S06]  /*3930*/  MEMBAR.ALL.CTA ;  /* 0x0000000000007992 */ /* 0x0001ec0000008000 */
[----:B0-----:R-:W0:Y:S02]  /*3940*/  FENCE.VIEW.ASYNC.S ;  /* 0x00000000000073c6 */ /* 0x001e240000000000 */
[----:B0-----:R-:W-:Y:S06]  /*3950*/  BAR.SYNC.DEFER_BLOCKING 0x0 ;  /* 0x0000000000007b1d */ /* 0x001fec0000010000 */
[----:B------:R-:W-:Y:S05]  /*3960*/  BRA.U UP1, `(.L_x_16) ;  /* 0x0000000101587547 */ /* 0x000fea000b800000 */
[----:B------:R-:W-:Y:S02]  /*3970*/  UIADD3 UR24, UPT, UPT, UR12, 0x28, URZ ;  /* 0x000000280c187890 */ /* 0x000fe4000fffe0ff */
[----:B------:R-:W-:Y:S02]  /*3980*/  UIADD3 UR25, UPT, UPT, UR12, 0x30, URZ ;  /* 0x000000300c197890 */ /* 0x000fe4000fffe0ff */
[----:B------:R-:W-:Y:S01]  /*3990*/  UIADD3 UR43, UPT, UPT, UR12, 0x38, URZ ;  /* 0x000000380c2b7890 */ /* 0x000fe2000fffe0ff */
[----:B------:R-:W-:Y:S01]  /*39a0*/  UMOV UR22, 0x0 ;  /* 0x0000000000167882 */ /* 0x000fe20000000000 */
[----:B------:R-:W-:Y:S01]  /*39b0*/  UMOV UR23, 0x4080010 ;  /* 0x0408001000177882 */ /* 0x000fe20000000000 */
[----:B------:R-:W-:Y:S01]  /*39c0*/  UMOV UR20, UR28 ;  /* 0x0000001c00147c82 */ /* 0x000fe20008000000 */
[----:B------:R-:W-:Y:S01]  /*39d0*/  UMOV UR21, 0x40004040 ;  /* 0x4000404000157882 */ /* 0x000fe20000000000 */
[----:B------:R-:W-:Y:S01]  /*39e0*/  UMOV UR40, 0x0 ;  /* 0x0000000000287882 */ /* 0x000fe20000000000 */
[----:B------:R-:W-:Y:S01]  /*39f0*/  UMOV UR41, 0x4080010 ;  /* 0x0408001000297882 */ /* 0x000fe20000000000 */
[----:B------:R-:W-:Y:S01]  /*3a00*/  UMOV UR44, 0x0 ;  /* 0x00000000002c7882 */ /* 0x000fe20000000000 */
[----:B------:R-:W-:Y:S01]  /*3a10*/  UMOV UR45, 0x4080010 ;  /* 0x04080010002d7882 */ /* 0x000fe20000000000 */
[----:B------:R-:W-:Y:S01]  /*3a20*/  UMOV UR8, UR15 ;  /* 0x0000000f00087c82 */ /* 0x000fe20008000000 */
[----:B------:R-:W-:Y:S01]  /*3a30*/  UMOV UR9, URZ ;  /* 0x000000ff00097c82 */ /* 0x000fe20008000000 */
[----:B------:R0:W-:Y:S01]  /*3a40*/  UTCHMMA tmem[UR17], gdesc[UR20], tmem[UR12], tmem[UR22], idesc[UR23], UPT ;  /* 0x00ff1614110079ea */ /* 0x0001e2000b80000c */
        /* <DEDUP_REMOVED lines=8> */
.L_x_16:
[----:B------:R-:W-:Y:S01]  /*3ad0*/  ISETP.GE.U32.AND P3, PT, R50, R25, PT ;  /* 0x000000193200720c */ /* 0x000fe20003f66070 */
[----:B------:R-:W-:Y:S01]  /*3ae0*/  UIADD3 UR30, UPT, UPT, UR30, 0x1, URZ ;  /* 0x000000011e1e7890 */ /* 0x000fe2000fffe0ff */
[----:B------:R-:W-:Y:S02]  /*3af0*/  VIADD R48, R48, UR29 ;  /* 0x0000001d30307c36 */ /* 0x000fe40008000000 */
[----:B------:R-:W-:Y:S01]  /*3b00*/  FFMA R40, R16, R40, R13 ;  /* 0x0000002810287223 */ /* 0x000fe2000000000d */
[----:B------:R-:W-:Y:S01]  /*3b10*/  ISETP.GE.U32.AND.EX P3, PT, R49, RZ, PT, P3 ;  /* 0x000000ff3100720c */ /* 0x000fe20003f66130 */
[----:B------:R-:W-:Y:S01]  /*3b20*/  UISETP.GT.AND UP2, UPT, UR30, 0x1, UPT ;  /* 0x000000011e00788c */ /* 0x000fe2000bf44270 */
[----:B------:R-:W-:Y:S02]  /*3b30*/  IMAD.U32 R70, RZ, RZ, UR6 ;  /* 0x00000006ff467e24 */ /* 0x000fe4000f8e00ff */
[----:B------:R-:W-:Y:S01]  /*3b40*/  IMAD.IADD R47, R41, 0x1, R47 ;  /* 0x00000001292f7824 */ /* 0x000fe200078e022f */
[----:B0-----:R-:W-:Y:S01]  /*3b50*/  USEL UR7, URZ, 0x1, !UP2 ;  /* 0x00000001ff077887 */ /* 0x001fe2000d000000 */
[----:B-1----:R-:W-:Y:S01]  /*3b60*/  IMAD.MOV.U32 R71, RZ, RZ, R50 ;  /* 0x000000ffff477224 */ /* 0x002fe200078e0032 */
[----:B------:R-:W-:Y:S01]  /*3b70*/  USEL UR30, UR30, URZ, !UP2 ;  /* 0x000000ff1e1e7287 */ /* 0x000fe2000d000000 */
[----:B------:R-:W-:Y:S01]  /*3b80*/  IMAD.MOV.U32 R72, RZ, RZ, R49 ;  /* 0x000000ffff487224 */ /* 0x000fe200078e0031 */
[----:B------:R-:W-:Y:S01]  /*3b90*/  ULOP3.LUT UR7, UR6, UR7, URZ, 0x3c, !UPT ;  /* 0x0000000706077292 */ /* 0x000fe2000f8e3cff */
[----:B------:R-:W-:-:S03]  /*3ba0*/  IMAD.MOV.U32 R53, RZ, RZ, R12 ;  /* 0x000000ffff357224 */ /* 0x000fc600078e000c */
[----:B------:R-:W-:Y:S08]  /*3bb0*/  @!P3 BRA `(.L_x_17) ;  /* 0xffffffe8008cb947 */ /* 0x000ff0000383ffff */
.L_x_12:
[C---:B0--3--:R-:W-:Y:S01]  /*3bc0*/  IMAD.SHL.U32 R4, R0.reuse, 0x20, RZ ;  /* 0x0000002000047824 */ /* 0x049fe200078e00ff */
[----:B------:R-:W-:Y:S01]  /*3bd0*/  ISETP.GE.AND P2, PT, R3, 0x1, PT ;  /* 0x000000010300780c */ /* 0x000fe20003f46270 */
[C---:B------:R-:W-:Y:S01]  /*3be0*/  IMAD.SHL.U32 R7, R0.reuse, 0x2, RZ ;  /* 0x0000000200077824 */ /* 0x040fe200078e00ff */
[----:B------:R-:W-:Y:S01]  /*3bf0*/  SHF.R.S32.HI R6, RZ, 0x5, R0 ;  /* 0x00000005ff067819 */ /* 0x000fe20000011400 */
[----:B------:R-:W-:Y:S01]  /*3c00*/  IMAD.SHL.U32 R5, R0, 0x10, RZ ;  /* 0x0000001000057824 */ /* 0x000fe200078e00ff */
[----:B------:R-:W-:Y:S01]  /*3c10*/  LOP3.LUT R4, R4, 0x300, RZ, 0xc0, !PT ;  /* 0x0000030004047812 */ /* 0x000fe200078ec0ff */
[----:B------:R-:W-:Y:S01]  /*3c20*/  IMAD.SHL.U32 R18, R0, 0x8, RZ ;  /* 0x0000000800127824 */ /* 0x000fe200078e00ff */
[----:B------:R-:W-:Y:S02]  /*3c30*/  LOP3.LUT R7, R7, 0x80, RZ, 0xc0, !PT ;  /* 0x0000008007077812 */ /* 0x000fe400078ec0ff */
[----:B------:R-:W-:Y:S01]  /*3c40*/  LOP3.LUT R9, R4, 0x70, R5, 0xf8, !PT ;  /* 0x0000007004097812 */ /* 0x000fe200078ef805 */
[----:B------:R-:W-:Y:S01]  /*3c50*/  FMUL R4, R40, 8388608 ;  /* 0x4b00000028047820 */ /* 0x000fe20000400000 */
[----:B------:R-:W-:Y:S01]  /*3c60*/  LOP3.LUT R16, R0, 0x80, RZ, 0xc0, !PT ;  /* 0x0000008000107812 */ /* 0x000fe200078ec0ff */
[----:B------:R-:W-:Y:S01]  /*3c70*/  VIADD R7, R7, UR11 ;  /* 0x0000000b07077c36 */ /* 0x000fe20008000000 */
[----:B------:R-:W-:-:S02]  /*3c80*/  SGXT R6, R6, 0x1 ;  /* 0x000000010606781a */ /* 0x000fc40000000200 */
[----:B------:R-:W-:Y:S01]  /*3c90*/  SHF.R.S32.HI R17, RZ, 0x2, R0 ;  /* 0x00000002ff117819 */ /* 0x000fe20000011400 */
[----:B------:R-:W-:Y:S01]  /*3ca0*/  IMAD R16, R16, 0x8, R7 ;  /* 0x0000000810107824 */ /* 0x000fe200078e0207 */
[----:B------:R-:W-:Y:S02]  /*3cb0*/  FSETP.GEU.AND P1, PT, R40, 1.175494350822287508e-38, PT ;  /* 0x008000002800780b */ /* 0x000fe40003f2e000 */
[----:B------:R-:W-:Y:S02]  /*3cc0*/  LOP3.LUT R15, R9, 0x840, R6, 0x78, !PT ;  /* 0x00000840090f7812 */ /* 0x000fe400078e7806 */
[C---:B--2---:R-:W-:Y:S02]  /*3cd0*/  LOP3.LUT R20, R0.reuse, 0x10, RZ, 0xc0, !PT ;  /* 0x0000001000147812 */ /* 0x044fe400078ec0ff */
[----:B------:R-:W-:Y:S02]  /*3ce0*/  LOP3.LUT R3, R0, 0xe0, RZ, 0xc0, !PT ;  /* 0x000000e000037812 */ /* 0x000fe400078ec0ff */
[----:B------:R-:W-:-:S02]  /*3cf0*/  FSETP.GT.AND P0, PT, |R40|, 8.50705917302346158658e+37, PT ;  /* 0x7e8000002800780b */ /* 0x000fc40003f04200 */
[----:B------:R-:W-:Y:S02]  /*3d00*/  LOP3.LUT R13, R5, 0x30, RZ, 0xc0, !PT ;  /* 0x00000030050d7812 */ /* 0x000fe400078ec0ff */
[----:B------:R-:W-:Y:S02]  /*3d10*/  SGXT R17, R17, 0x1 ;  /* 0x000000011111781a */ /* 0x000fe40000000200 */
[----:B------:R-:W-:Y:S01]  /*3d20*/  FSEL R21, R4, R40, !P1 ;  /* 0x0000002804157208 */ /* 0x000fe20004800000 */
[----:B------:R-:W-:Y:S06]  /*3d30*/  @!P2 BRA `(.L_x_18) ;  /* 0x000000000010a947 */ /* 0x000fec0003800000 */
[----:B------:R-:W-:-:S06]  /*3d40*/  USHF.L.U32 UR6, UR6, 0x1f, URZ ;  /* 0x0000001f06067899 */ /* 0x000fcc00080006ff */
[----:B------:R-:W-:-:S04]  /*3d50*/  IMAD.U32 R4, RZ, RZ, UR6 ;  /* 0x00000006ff047e24 */ /* 0x000fc8000f8e00ff */
[----:B------:R-:W0:Y:S02]  /*3d60*/  SYNCS.PHASECHK.TRANS64.TRYWAIT P2, [UR15], R4 ;  /* 0x00000004ff0075a7 */ /* 0x000e24000804110f */
[----:B0-----:R-:W-:Y:S05]  /*3d70*/  @!P2 BRA `(.L_x_19) ;  /* 0x0000000c0030a947 */ /* 0x001fea0003800000 */
.L_x_18:
[----:B------:R-:W-:Y:S01]  /*3d80*/  BAR.SYNC.DEFER_BLOCKING 0x0 ;  /* 0x0000000000007b1d */ /* 0x000fe20000010000 */
[----:B------:R-:W-:Y:S01]  /*3d90*/  LOP3.LUT P3, RZ, R0, 0xff, RZ, 0xc0, !PT ;  /* 0x000000ff00ff7812 */ /* 0x000fe2000786c0ff */
[----:B------:R-:W-:Y:S01]  /*3da0*/  VIADD R13, R13, UR11 ;  /* 0x0000000b0d0d7c36 */ /* 0x000fe20008000000 */
[----:B------:R-:W-:Y:S01]  /*3db0*/  FSETP.GEU.AND P2, PT, |R40|, 1.175494350822287508e-38, PT ;  /* 0x008000002800780b */ /* 0x000fe20003f4e200 */
[----:B------:R-:W-:Y:S01]  /*3dc0*/  VIADD R14, R21, 0xc0cafb0d ;  /* 0xc0cafb0d150e7836 */ /* 0x000fe20000000000 */
[----:B------:R-:W-:Y:S01]  /*3dd0*/  LOP3.LUT R17, R17, 0x840, RZ, 0xc0, !PT ;  /* 0x0000084011117812 */ /* 0x000fe200078ec0ff */
[----:B------:R-:W-:Y:S02]  /*3de0*/  IMAD R20, R20, 0x40, R13 ;  /* 0x0000004014147824 */ /* 0x000fe400078e020d */
[----:B------:R-:W-:Y:S01]  /*3df0*/  @P0 FMUL R40, R40, 0.25 ;  /* 0x3e80000028280820 */ /* 0x000fe20000400000 */
[----:B------:R-:W0:Y:S01]  /*3e00*/  LDCU.64 UR4, c[0x0][0x3e0] ;  /* 0x00007c00ff0477ac */ /* 0x000e220008000a00 */
[----:B------:R-:W-:Y:S01]  /*3e10*/  LOP3.LUT R14, R14, 0xff800000, RZ, 0xc0, !PT ;  /* 0xff8000000e0e7812 */ /* 0x000fe200078ec0ff */
[----:B------:R-:W-:Y:S01]  /*3e20*/  IMAD R20, R3, 0x4, R20 ;  /* 0x0000000403147824 */ /* 0x000fe200078e0214 */
[----:B------:R-:W-:Y:S01]  /*3e30*/  LOP3.LUT R17, R17, 0x40, R18, 0x78, !PT ;  /* 0x0000004011117812 */ /* 0x000fe200078e7812 */
[----:B------:R-:W-:Y:S01]  /*3e40*/  IMAD.IADD R18, R15, 0x1, R16 ;  /* 0x000000010f127824 */ /* 0x000fe200078e0210 */
[----:B------:R-:W-:Y:S01]  /*3e50*/  FSEL R3, RZ, -23, P1 ;  /* 0xc1b80000ff037808 */ /* 0x000fe20000800000 */
[----:B------:R-:W-:Y:S01]  /*3e60*/  IMAD.IADD R15, R21, 0x1, -R14 ;  /* 0x00000001150f7824 */ /* 0x000fe200078e0a0e */
[----:B------:R-:W-:Y:S01]  /*3e70*/  I2FP.F32.S32 R14, R14 ;  /* 0x0000000e000e7245 */ /* 0x000fe20000201400 */
[----:B------:R-:W-:Y:S01]  /*3e80*/  @!P2 FMUL R40, R40, 16777216 ;  /* 0x4b8000002828a820 */ /* 0x000fe20000400000 */
[----:B------:R-:W-:-:S02]  /*3e90*/  IMAD.IADD R20, R17, 0x1, R20 ;  /* 0x0000000111147824 */ /* 0x000fc400078e0214 */
[----:B------:R-:W-:Y:S01]  /*3ea0*/  FADD R15, R15, -1 ;  /* 0xbf8000000f0f7421 */ /* 0x000fe20000000000 */
[----:B------:R-:W-:Y:S01]  /*3eb0*/  IMAD.MOV.U32 R16, RZ, RZ, 0x3dc6b27f ;  /* 0x3dc6b27fff107424 */ /* 0x000fe200078e00ff */
[----:B------:R-:W1:Y:S01]  /*3ec0*/  MUFU.RCP R17, R40 ;  /* 0x0000002800117308 */ /* 0x000e620000001000 */
[----:B------:R-:W-:Y:S01]  /*3ed0*/  FFMA.FTZ R14, R14, 1.1920928955078125e-07, R3 ;  /* 0x340000000e0e7823 */ /* 0x000fe20000010003 */
[----:B------:R-:W2:Y:S01]  /*3ee0*/  LDC.64 R28, c[0x0][0x398] ;  /* 0x0000e600ff1c7b82 */ /* 0x000ea20000000a00 */
[----:B------:R-:W-:Y:S01]  /*3ef0*/  FFMA.FTZ R16, R15, R16, -0.16845393180847167969 ;  /* 0xbe2c7f300f107423 */ /* 0x000fe20000010010 */
[----:B------:R-:W-:Y:S01]  /*3f00*/  FSETP.NEU.AND P1, PT, R21, RZ, PT ;  /* 0x000000ff1500720b */ /* 0x000fe20003f2d000 */
[----:B0-----:R-:W-:Y:S02]  /*3f10*/  UIMAD UR4, UR10, UR4, URZ ;  /* 0x000000040a0472a4 */ /* 0x001fe4000f8e02ff */
[C---:B------:R-:W-:Y:S01]  /*3f20*/  FFMA.FTZ R16, R15.reuse, R16, 0.1716887056827545166 ;  /* 0x3e2fcf2a0f107423 */ /* 0x040fe20000010010 */
[----:B------:R-:W0:Y:S02]  /*3f30*/  @!P3 SYNCS.CCTL.IV [UR11+0x4000] ;  /* 0x00400000ff00b9b1 */ /* 0x000e24000800000b */
[----:B0-----:R-:W-:Y:S01]  /*3f40*/  BAR.SYNC.DEFER_BLOCKING 0x0 ;  /* 0x0000000000007b1d */ /* 0x001fe20000010000 */
[----:B------:R-:W-:Y:S01]  /*3f50*/  FFMA.FTZ R16, R15, R16, -0.17900948226451873779 ;  /* 0xbe374e430f107423 */ /* 0x000fe20000010010 */
[----:B------:R-:W-:-:S03]  /*3f60*/  USHF.L.U32 UR6, UR4, 0x1, URZ ;  /* 0x0000000104067899 */ /* 0x000fc600080006ff */
[----:B------:R-:W-:-:S03]  /*3f70*/  FFMA.FTZ R16, R15, R16, 0.20512372255325317383 ;  /* 0x3e520bf40f107423 */ /* 0x000fc60000010010 */
[----:B------:R-:W0:Y:S01]  /*3f80*/  LDC R3, c[0x0][0x3e8] ;  /* 0x0000fa00ff037b82 */ /* 0x000e220000000800 */
[----:B------:R-:W-:Y:S01]  /*3f90*/  LDTM.16dp32bit_t0_t15.x8 R4, tmem[UR14] ;  /* 0x0000000e000479ee */ /* 0x000fe20008980000 */
[----:B------:R-:W3:Y:S01]  /*3fa0*/  LDTM.16dp32bit_t16_t31.x8 R4, tmem[UR14+0x8] ;  /* 0x0000080e000479ee */ /* 0x000ee200089a0000 */
[----:B------:R-:W-:-:S04]  /*3fb0*/  FFMA.FTZ R16, R15, R16, -0.24046532809734344482 ;  /* 0xbe763c8b0f107423 */ /* 0x000fc80000010010 */
[----:B------:R-:W-:-:S04]  /*3fc0*/  FFMA.FTZ R16, R15, R16, 0.28857114911079406738 ;  /* 0x3e93bf990f107423 */ /* 0x000fc80000010010 */
[----:B------:R-:W-:-:S04]  /*3fd0*/  FFMA.FTZ R16, R15, R16, -0.36067417263984680176 ;  /* 0xbeb8aa490f107423 */ /* 0x000fc80000010010 */
[C---:B------:R-:W-:Y:S01]  /*3fe0*/  FFMA.FTZ R16, R15.reuse, R16, 0.48089820146560668945 ;  /* 0x3ef6384a0f107423 */ /* 0x040fe20000010010 */
[----:B------:R-:W4:Y:S01]  /*3ff0*/  @!P3 SYNCS.CCTL.IV [UR11+0x4008] ;  /* 0x00400800ff00b9b1 */ /* 0x000f22000800000b */
[----:B------:R-:W-:Y:S02]  /*4000*/  NOP ;  /* 0x0000000000007918 */ /* 0x000fe40000000000 */
[----:B------:R-:W-:Y:S01]  /*4010*/  FFMA.FTZ R16, R15, R16, -0.72134751081466674805 ;  /* 0xbf38aa3b0f107423 */ /* 0x000fe20000010010 */
[----:B------:R-:W-:-:S03]  /*4020*/  ISETP.GE.U32.AND P3, PT, R0, 0x20, PT ;  /* 0x000000200000780c */ /* 0x000fc60003f66070 */
[----:B------:R-:W-:Y:S01]  /*4030*/  FMUL R16, R15, R16 ;  /* 0x000000100f107220 */ /* 0x000fe20000400000 */
[----:B---3--:R-:W-:Y:S01]  /*4040*/  @P0 FMUL R8, R8, 0.25 ;  /* 0x3e80000008080820 */ /* 0x008fe20000400000 */
[----:B------:R-:W-:Y:S01]  /*4050*/  @P0 FMUL R9, R9, 0.25 ;  /* 0x3e80000009090820 */ /* 0x000fe20000400000 */
[----:B------:R-:W-:Y:S01]  /*4060*/  @P0 FMUL R10, R10, 0.25 ;  /* 0x3e8000000a0a0820 */ /* 0x000fe20000400000 */
[----:B------:R-:W-:Y:S01]  /*4070*/  @P0 FMUL R4, R4, 0.25 ;  /* 0x3e80000004040820 */ /* 0x000fe20000400000 */
[----:B------:R-:W-:Y:S01]  /*4080*/  @P0 FMUL R5, R5, 0.25 ;  /* 0x3e80000005050820 */ /* 0x000fe20000400000 */
[----:B------:R-:W-:Y:S01]  /*4090*/  @P0 FMUL R6, R6, 0.25 ;  /* 0x3e80000006060820 */ /* 0x000fe20000400000 */
[----:B------:R-:W-:Y:S01]  /*40a0*/  @P0 FMUL R7, R7, 0.25 ;  /* 0x3e80000007070820 */ /* 0x000fe20000400000 */
[----:B------:R-:W-:Y:S01]  /*40b0*/  @P0 FMUL R11, R11, 0.25 ;  /* 0x3e8000000b0b0820 */ /* 0x000fe20000400000 */
[----:B------:R-:W-:Y:S01]  /*40c0*/  @!P2 FMUL R8, R8, 16777216 ;  /* 0x4b8000000808a820 */ /* 0x000fe20000400000 */
[----:B------:R-:W-:Y:S01]  /*40d0*/  @!P2 FMUL R9, R9, 16777216 ;  /* 0x4b8000000909a820 */ /* 0x000fe20000400000 */
[----:B------:R-:W-:Y:S01]  /*40e0*/  @!P2 FMUL R10, R10, 16777216 ;  /* 0x4b8000000a0aa820 */ /* 0x000fe20000400000 */
[----:B------:R-:W-:Y:S01]  /*40f0*/  @!P2 FMUL R4, R4, 16777216 ;  /* 0x4b8000000404a820 */ /* 0x000fe20000400000 */
[----:B------:R-:W-:Y:S01]  /*4100*/  @!P2 FMUL R5, R5, 16777216 ;  /* 0x4b8000000505a820 */ /* 0x000fe20000400000 */
[----:B------:R-:W-:Y:S01]  /*4110*/  @!P2 FMUL R6, R6, 16777216 ;  /* 0x4b8000000606a820 */ /* 0x000fe20000400000 */
[----:B------:R-:W-:Y:S01]  /*4120*/  @!P2 FMUL R7, R7, 16777216 ;  /* 0x4b8000000707a820 */ /* 0x000fe20000400000 */
[----:B------:R-:W-:Y:S01]  /*4130*/  @!P2 FMUL R11, R11, 16777216 ;  /* 0x4b8000000b0ba820 */ /* 0x000fe20000400000 */
[C---:B-1----:R-:W-:Y:S01]  /*4140*/  FMUL R19, R17.reuse, R8 ;  /* 0x0000000811137220 */ /* 0x042fe20000400000 */
[C---:B------:R-:W-:Y:S01]  /*4150*/  FMUL R8, R17.reuse, R9 ;  /* 0x0000000911087220 */ /* 0x040fe20000400000 */
[C---:B------:R-:W-:Y:S01]  /*4160*/  FMUL R9, R17.reuse, R10 ;  /* 0x0000000a11097220 */ /* 0x040fe20000400000 */
[C---:B------:R-:W-:Y:S01]  /*4170*/  FMUL R4, R17.reuse, R4 ;  /* 0x0000000411047220 */ /* 0x040fe20000400000 */
[C---:B------:R-:W-:Y:S01]  /*4180*/  FMUL R5, R17.reuse, R5 ;  /* 0x0000000511057220 */ /* 0x040fe20000400000 */
[C---:B------:R-:W-:Y:S01]  /*4190*/  FMUL R6, R17.reuse, R6 ;  /* 0x0000000611067220 */ /* 0x040fe20000400000 */
[C---:B------:R-:W-:Y:S01]  /*41a0*/  FMUL R7, R17.reuse, R7 ;  /* 0x0000000711077220 */ /* 0x040fe20000400000 */
[----:B------:R-:W-:Y:S01]  /*41b0*/  FMUL R10, R17, R11 ;  /* 0x0000000b110a7220 */ /* 0x000fe20000400000 */
[----:B------:R-:W-:Y:S01]  /*41c0*/  F2FP.F16.F32.PACK_AB R4, R19, R4 ;  /* 0x000000041304723e */ /* 0x000fe200000000ff */
[----:B------:R-:W-:Y:S01]  /*41d0*/  FMUL R16, R15, R16 ;  /* 0x000000100f107220 */ /* 0x000fe20000400000 */
[----:B------:R-:W-:-:S02]  /*41e0*/  F2FP.F16.F32.PACK_AB R5, R8, R5 ;  /* 0x000000050805723e */ /* 0x000fc400000000ff */
[----:B------:R-:W-:Y:S01]  /*41f0*/  F2FP.F16.F32.PACK_AB R6, R9, R6 ;  /* 0x000000060906723e */ /* 0x000fe200000000ff */
[----:B------:R-:W-:Y:S01]  /*4200*/  FFMA.FTZ R15, R15, 1.4426950216293334961, R16 ;  /* 0x3fb8aa3b0f0f7823 */ /* 0x000fe20000010010 */
[----:B------:R-:W-:Y:S02]  /*4210*/  F2FP.F16.F32.PACK_AB R7, R10, R7 ;  /* 0x000000070a07723e */ /* 0x000fe400000000ff */
[----:B------:R-:W-:Y:S01]  /*4220*/  ISETP.GE.U32.AND P0, PT, R21, 0x7f800000, PT ;  /* 0x7f8000001500780c */ /* 0x000fe20003f06070 */
[----:B------:R-:W-:Y:S01]  /*4230*/  FADD R14, R14, R15 ;  /* 0x0000000f0e0e7221 */ /* 0x000fe20000000000 */
[--C-:B------:R-:W-:Y:S01]  /*4240*/  SHF.R.U32.HI R8, RZ, 0x2, R0.reuse ;  /* 0x00000002ff087819 */ /* 0x100fe20000011600 */
[----:B----4-:R1:W-:Y:S01]  /*4250*/  STSM.16.M88.4 [R18], R4 ;  /* 0x0000000412007844 */ /* 0x0103e20000000200 */
[----:B------:R-:W-:Y:S02]  /*4260*/  SHF.R.U32.HI R16, RZ, 0x6, R0 ;  /* 0x00000006ff107819 */ /* 0x000fe40000011600 */
[----:B------:R-:W-:Y:S01]  /*4270*/  LOP3.LUT R9, R8, 0x38, RZ, 0xc0, !PT ;  /* 0x0000003808097812 */ /* 0x000fe200078ec0ff */
[----:B------:R-:W-:Y:S01]  /*4280*/  BAR.SYNC.DEFER_BLOCKING 0x0 ;  /* 0x0000000000007b1d */ /* 0x000fe20000010000 */
[----:B------:R-:W-:-:S02]  /*4290*/  SGXT.U32 R16, R16, 0x2 ;  /* 0x000000021010781a */ /* 0x000fc40000000000 */
[----:B------:R-:W-:-:S03]  /*42a0*/  LOP3.LUT R25, R9, 0x1f, R0, 0xf8, !PT ;  /* 0x0000001f09197812 */ /* 0x000fc600078ef800 */
[----:B------:R-:W-:Y:S02]  /*42b0*/  @P0 IMAD.MOV.U32 R8, RZ, RZ, 0x7f800000 ;  /* 0x7f800000ff080424 */ /* 0x000fe400078e00ff */
[----:B0-----:R-:W-:Y:S02]  /*42c0*/  IMAD R16, R16, R3, RZ ;  /* 0x0000000310107224 */ /* 0x001fe400078e02ff */
[----:B------:R-:W-:Y:S02]  /*42d0*/  IMAD.SHL.U32 R9, R25, 0x8, RZ ;  /* 0x0000000819097824 */ /* 0x000fe400078e00ff */
[----:B------:R-:W-:Y:S01]  /*42e0*/  @P0 FFMA.FTZ R14, R21, R8, +INF ;  /* 0x7f800000150e0423 */ /* 0x000fe20000010008 */
[----:B------:R-:W-:Y:S01]  /*42f0*/  IMAD R8, R2, UR5, RZ ;  /* 0x0000000502087c24 */ /* 0x000fe2000f8e02ff */
[----:B------:R-:W-:Y:S01]  /*4300*/  UIMAD.WIDE UR4, UR4, 0x2, URZ ;  /* 0x00000002040478a5 */ /* 0x000fe2000f8e02ff */
[----:B-1----:R-:W-:Y:S01]  /*4310*/  IMAD R18, R3, 0x4, R16 ;  /* 0x0000000403127824 */ /* 0x002fe200078e0210 */
[----:B------:R-:W-:Y:S01]  /*4320*/  LOP3.LUT R10, R9, 0xc0, RZ, 0xc0, !PT ;  /* 0x000000c0090a7812 */ /* 0x000fe200078ec0ff */
[----:B------:R-:W-:-:S02]  /*4330*/  IMAD.SHL.U32 R9, R8, 0x2, RZ ;  /* 0x0000000208097824 */ /* 0x000fc400078e00ff */
[----:B------:R-:W-:-:S03]  /*4340*/  IMAD.HI R8, R8, 0x2, RZ ;  /* 0x0000000208087827 */ /* 0x000fc600078e02ff */
[----:B--2---:R-:W-:Y:S01]  /*4350*/  IADD3 R23, P0, P2, R9, UR6, R28 ;  /* 0x0000000609177c10 */ /* 0x004fe2000fa1e01c */
[----:B------:R-:W-:Y:S01]  /*4360*/  IMAD.IADD R27, R13, 0x1, R10 ;  /* 0x000000010d1b7824 */ /* 0x000fe200078e020a */
[----:B------:R-:W-:Y:S01]  /*4370*/  FSEL R9, R14, -INF , P1 ;  /* 0xff8000000e097808 */ /* 0x000fe20000800000 */
[----:B------:R0:W1:Y:S01]  /*4380*/  LDSM.16.M88.4 R4, [R20] ;  /* 0x000000001404783b */ /* 0x0000620000000200 */
[----:B------:R-:W-:Y:S01]  /*4390*/  IADD3.X R29, PT, PT, R8, UR5, R29, P0, P2 ;  /* 0x00000005081d7c10 */ /* 0x000fe200087e441d */
[----:B------:R-:W-:Y:S01]  /*43a0*/  IMAD.SHL.U32 R25, R25, 0x10, RZ ;  /* 0x0000001019197824 */ /* 0x000fe200078e00ff */
[-C--:B------:R-:W-:Y:S01]  /*43b0*/  LEA R8, P0, R16, R23.reuse, 0x1 ;  /* 0x0000001710087211 */ /* 0x080fe200078008ff */
[----:B------:R-:W-:Y:S01]  /*43c0*/  FFMA R24, R9, 0.69314718246459960938, R12 ;  /* 0x3f31721809187823 */ /* 0x000fe2000000000c */
[----:B------:R-:W-:Y:S01]  /*43d0*/  LEA R10, P1, R18, R23, 0x1 ;  /* 0x00000017120a7211 */ /* 0x000fe200078208ff */
[----:B------:R-:W2:Y:S01]  /*43e0*/  LDCU UR4, c[0x0][0x3ec] ;  /* 0x00007d80ff0477ac */ /* 0x000ea20008000800 */
[-C--:B------:R-:W-:Y:S01]  /*43f0*/  LEA.HI.X.SX32 R9, R16, R29.reuse, 0x1, P0 ;  /* 0x0000001d10097211 */ /* 0x080fe200000f0eff */
[----:B0-----:R-:W-:Y:S01]  /*4400*/  IMAD R20, R3, 0x4, R18 ;  /* 0x0000000403147824 */ /* 0x001fe200078e0212 */
[----:B------:R-:W-:-:S02]  /*4410*/  LEA.HI.X.SX32 R11, R18, R29, 0x1, P1 ;  /* 0x0000001d120b7211 */ /* 0x000fc400008f0eff */
[----:B------:R-:W-:Y:S01]  /*4420*/  LOP3.LUT R25, R25, 0xf0, RZ, 0xc0, !PT ;  /* 0x000000f019197812 */ /* 0x000fe200078ec0ff */
[----:B------:R-:W-:Y:S01]  /*4430*/  IMAD R22, R3, 0x4, R20 ;  /* 0x0000000403167824 */ /* 0x000fe200078e0214 */
[----:B------:R-:W-:-:S03]  /*4440*/  LEA R12, P0, R20, R23, 0x1 ;  /* 0x00000017140c7211 */ /* 0x000fc600078008ff */
[C---:B------:R-:W-:Y:S01]  /*4450*/  IMAD R26, R3.reuse, 0x4, R22 ;  /* 0x00000004031a7824 */ /* 0x040fe200078e0216 */
[----:B------:R-:W-:Y:S02]  /*4460*/  LEA.HI.X.SX32 R13, R20, R29, 0x1, P0 ;  /* 0x0000001d140d7211 */ /* 0x000fe400000f0eff */
[-C--:B------:R-:W-:Y:S01]  /*4470*/  LEA R14, P2, R22, R23.reuse, 0x1 ;  /* 0x00000017160e7211 */ /* 0x080fe200078408ff */
[C---:B------:R-:W-:Y:S01]  /*4480*/  IMAD R28, R3.reuse, 0x4, R26 ;  /* 0x00000004031c7824 */ /* 0x040fe200078e021a */
[----:B------:R-:W-:Y:S02]  /*4490*/  LEA R16, P0, R26, R23, 0x1 ;  /* 0x000000171a107211 */ /* 0x000fe400078008ff */
[-C--:B------:R-:W-:Y:S01]  /*44a0*/  LEA.HI.X.SX32 R15, R22, R29.reuse, 0x1, P2 ;  /* 0x0000001d160f7211 */ /* 0x080fe200010f0eff */
[C---:B------:R-:W-:Y:S01]  /*44b0*/  IMAD R30, R3.reuse, 0x4, R28 ;  /* 0x00000004031e7824 */ /* 0x040fe200078e021c */
[----:B------:R-:W-:Y:S01]  /*44c0*/  LEA.HI.X.SX32 R17, R26, R29, 0x1, P0 ;  /* 0x0000001d1a117211 */ /* 0x000fe200000f0eff */
[----:B--2---:R-:W-:Y:S01]  /*44d0*/  UIMAD UR4, UR10, UR4, URZ ;  /* 0x000000040a0472a4 */ /* 0x004fe2000f8e02ff */
[-C--:B------:R-:W-:Y:S01]  /*44e0*/  LEA R18, P1, R28, R23.reuse, 0x1 ;  /* 0x000000171c127211 */ /* 0x080fe200078208ff */
[----:B------:R-:W-:Y:S01]  /*44f0*/  IMAD R3, R3, 0x4, R30 ;  /* 0x0000000403037824 */ /* 0x000fe200078e021e */
[----:B------:R-:W-:Y:S01]  /*4500*/  LEA R20, P2, R30, R23, 0x1 ;  /* 0x000000171e147211 */ /* 0x000fe200078408ff */
[----:B------:R-:W-:Y:S01]  /*4510*/  USHF.L.U32 UR6, UR4, 0x2, URZ ;  /* 0x0000000204067899 */ /* 0x000fe200080006ff */
[----:B------:R-:W-:Y:S01]  /*4520*/  LEA.HI.X.SX32 R19, R28, R29, 0x1, P1 ;  /* 0x0000001d1c137211 */ /* 0x000fe200008f0eff */
[----:B------:R-:W-:Y:S01]  /*4530*/  UIMAD.WIDE UR4, UR4, 0x4, URZ ;  /* 0x00000004040478a5 */ /* 0x000fe2000f8e02ff */
[----:B------:R-:W-:-:S02]  /*4540*/  LEA R22, P0, R3, R23, 0x1 ;  /* 0x0000001703167211 */ /* 0x000fc400078008ff */
[-C--:B------:R-:W-:Y:S02]  /*4550*/  LEA.HI.X.SX32 R21, R30, R29.reuse, 0x1, P2 ;  /* 0x0000001d1e157211 */ /* 0x080fe400010f0eff */
[----:B------:R-:W-:Y:S02]  /*4560*/  LEA.HI.X.SX32 R23, R3, R29, 0x1, P0 ;  /* 0x0000001d03177211 */ /* 0x000fe400000f0eff */
[----:B-1----:R-:W-:Y:S01]  /*4570*/  PRMT R26, R4, 0x7632, R26 ;  /* 0x00007632041a7816 */ /* 0x002fe2000000001a */
[----:B------:R0:W-:Y:S01]  /*4580*/  STG.E.U16 desc[UR26][R8.64], R4 ;  /* 0x0000000408007986 */ /* 0x0001e2000c10151a */
[----:B------:R-:W-:-:S03]  /*4590*/  PRMT R3, R5, 0x7632, R3 ;  /* 0x0000763205037816 */ /* 0x000fc60000000003 */
[----:B------:R1:W-:Y:S04]  /*45a0*/  STG.E.U16 desc[UR26][R10.64], R26 ;  /* 0x0000001a0a007986 */ /* 0x0003e8000c10151a */
[----:B------:R-:W-:Y:S01]  /*45b0*/  STG.E.U16 desc[UR26][R12.64], R5 ;  /* 0x000000050c007986 */ /* 0x000fe2000c10151a */
[----:B0-----:R-:W-:-:S03]  /*45c0*/  PRMT R9, R6, 0x7632, R9 ;  /* 0x0000763206097816 */ /* 0x001fc60000000009 */
[----:B------:R0:W-:Y:S01]  /*45d0*/  STG.E.U16 desc[UR26][R14.64], R3 ;  /* 0x000000030e007986 */ /* 0x0001e2000c10151a */
[----:B------:R-:W-:Y:S01]  /*45e0*/  IMAD.HI R4, R2, 0x4, RZ ;  /* 0x0000000402047827 */ /* 0x000fe200078e02ff */
[----:B-1----:R-:W-:Y:S02]  /*45f0*/  PRMT R11, R7, 0x7632, R11 ;  /* 0x00007632070b7816 */ /* 0x002fe4000000000b */
[----:B------:R-:W-:Y:S04]  /*4600*/  STG.E.U16 desc[UR26][R16.64], R6 ;  /* 0x0000000610007986 */ /* 0x000fe8000c10151a */
[----:B------:R1:W-:Y:S04]  /*4610*/  STG.E.U16 desc[UR26][R18.64], R9 ;  /* 0x0000000912007986 */ /* 0x0003e8000c10151a */
[----:B------:R-:W-:Y:S01]  /*4620*/  STG.E.U16 desc[UR26][R20.64], R7 ;  /* 0x0000000714007986 */ /* 0x000fe2000c10151a */
[----:B0-----:R-:W-:-:S03]  /*4630*/  LOP3.LUT R3, R0, 0xff, RZ, 0xc0, !PT ;  /* 0x000000ff00037812 */ /* 0x001fc600078ec0ff */
[----:B------:R-:W-:Y:S01]  /*4640*/  STG.E.U16 desc[UR26][R22.64], R11 ;  /* 0x0000000b16007986 */ /* 0x000fe2000c10151a */
[----:B------:R-:W-:Y:S01]  /*4650*/  BAR.SYNC.DEFER_BLOCKING 0x0 ;  /* 0x0000000000007b1d */ /* 0x000fe20000010000 */
[----:B------:R-:W-:Y:S01]  /*4660*/  ISETP.GE.U32.AND P0, PT, R3, 0x40, PT ;  /* 0x000000400300780c */ /* 0x000fe20003f06070 */
[----:B------:R-:W-:-:S06]  /*4670*/  IMAD.SHL.U32 R3, R2, 0x4, RZ ;  /* 0x0000000402037824 */ /* 0x000fcc00078e00ff */
[----:B-1----:R-:W0:Y:S01]  /*4680*/  LDC.64 R8, c[0x0][0x3a0] ;  /* 0x0000e800ff087b82 */ /* 0x002e220000000a00 */
[----:B------:R-:W-:Y:S07]  /*4690*/  STSM.16.M88 [R27], R24 ;  /* 0x000000181b007844 */ /* 0x000fee0000000000 */
[----:B------:R-:W-:Y:S01]  /*46a0*/  BAR.SYNC.DEFER_BLOCKING 0x0 ;  /* 0x0000000000007b1d */ /* 0x000fe20000010000 */
[----:B0-----:R-:W-:-:S04]  /*46b0*/  IADD3 R2, P1, P2, R3, UR6, R8 ;  /* 0x0000000603027c10 */ /* 0x001fc8000fa3e008 */
[----:B------:R-:W-:Y:S01]  /*46c0*/  IADD3.X R3, PT, PT, R4, UR5, R9, P1, P2 ;  /* 0x0000000504037c10 */ /* 0x000fe20008fe4409 */
[----:B------:R-:W0:Y:S04]  /*46d0*/  LDSM.16.M88 R25, [R25+UR11] ;  /* 0x0000000b1919783b */ /* 0x000e280008000000 */
[----:B0-----:R0:W-:Y:S01]  /*46e0*/  @!P0 STG.E desc[UR26][R2.64], R25 ;  /* 0x0000001902008986 */ /* 0x0011e2000c10191a */
[----:B------:R-:W-:Y:S06]  /*46f0*/  BAR.SYNC.DEFER_BLOCKING 0x0 ;  /* 0x0000000000007b1d */ /* 0x000fec0000010000 */
[----:B------:R-:W-:Y:S05]  /*4700*/  @P3 BRA `(.L_x_20) ;  /* 0x0000000000a03947 */ /* 0x000fea0003800000 */
[----:B------:R-:W1:Y:S01]  /*4710*/  S2UR UR5, SR_CgaCtaId ;  /* 0x00000000000579c3 */ /* 0x000e620000008800 */
[----:B------:R-:W-:Y:S01]  /*4720*/  NOP ;  /* 0x0000000000007918 */ /* 0x000fe20000000000 */
[----:B------:R-:W-:Y:S01]  /*4730*/  UMOV UR4, 0x50 ;  /* 0x0000005000047882 */ /* 0x000fe20000000000 */
[----:B------:R-:W-:Y:S02]  /*4740*/  IMAD.U32 R0, RZ, RZ, UR12 ;  /* 0x0000000cff007e24 */ /* 0x000fe4000f8e00ff */
[----:B0-----:R-:W-:Y:S02]  /*4750*/  IMAD.MOV.U32 R3, RZ, RZ, 0x3 ;  /* 0x00000003ff037424 */ /* 0x001fe400078e00ff */
[----:B------:R-:W-:Y:S01]  /*4760*/  IMAD.MOV.U32 R7, RZ, RZ, 0x1 ;  /* 0x00000001ff077424 */ /* 0x000fe200078e00ff */
[----:B------:R-:W-:-:S04]  /*4770*/  LOP3.LUT R0, R0, 0xffff, RZ, 0xc0, !PT ;  /* 0x0000ffff00007812 */ /* 0x000fc800078ec0ff */
[----:B------:R-:W-:-:S05]  /*4780*/  SHF.R.U32.HI R0, RZ, 0x5, R0 ;  /* 0x00000005ff007819 */ /* 0x000fca0000011600 */
[----:B------:R-:W-:Y:S01]  /*4790*/  VIADD R2, R0, 0x10 ;  /* 0x0000001000027836 */ /* 0x000fe20000000000 */
[----:B------:R-:W-:Y:S01]  /*47a0*/  SHF.L.U32 R0, R3, R0, RZ ;  /* 0x0000000003007219 */ /* 0x000fe200000006ff */
[----:B-1----:R-:W-:-:S03]  /*47b0*/  ULEA UR6, UR5, UR4, 0x18 ;  /* 0x0000000405067291 */ /* 0x002fc6000f8ec0ff */
[----:B------:R-:W-:-:S04]  /*47c0*/  SHF.L.U32 R3, R7, R2, RZ ;  /* 0x0000000207037219 */ /* 0x000fc800000006ff */
[----:B------:R-:W-:Y:S02]  /*47d0*/  LOP3.LUT R0, R3, R0, RZ, 0xfc, !PT ;  /* 0x0000000003007212 */ /* 0x000fe400078efcff */
[----:B------:R-:W0:Y:S02]  /*47e0*/  LDS R5, [UR6] ;  /* 0x00000006ff057984 */ /* 0x000e240008000800 */
[C---:B------:R-:W-:Y:S02]  /*47f0*/  LOP3.LUT R2, R0.reuse, 0xffff, RZ, 0xc0, !PT ;  /* 0x0000ffff00027812 */ /* 0x040fe400078ec0ff */
[----:B0-----:R-:W-:-:S04]  /*4800*/  LOP3.LUT R3, R0, 0xffff, R5, 0x80, !PT ;  /* 0x0000ffff00037812 */ /* 0x001fc800078e8005 */
[----:B------:R-:W-:-:S13]  /*4810*/  ISETP.NE.AND P0, PT, R3, R2, PT ;  /* 0x000000020300720c */ /* 0x000fda0003f05270 */
[----:B------:R-:W-:Y:S05]  /*4820*/  @P0 BRA `(.L_x_21) ;  /* 0x0000000000500947 */ /* 0x000fea0003800000 */
[----:B------:R-:W-:Y:S02]  /*4830*/  SHF.R.U32.HI R5, RZ, 0x10, R5 ;  /* 0x00000010ff057819 */ /* 0x000fe40000011605 */
[----:B------:R-:W-:-:S04]  /*4840*/  SHF.R.U32.HI R2, RZ, 0x10, R0 ;  /* 0x00000010ff027819 */ /* 0x000fc80000011600 */
[----:B------:R-:W-:-:S04]  /*4850*/  LOP3.LUT R5, R5, R2, RZ, 0xc0, !PT ;  /* 0x0000000205057212 */ /* 0x000fc800078ec0ff */
[----:B------:R-:W-:-:S13]  /*4860*/  ISETP.NE.AND P0, PT, R5, R2, PT ;  /* 0x000000020500720c */ /* 0x000fda0003f05270 */
[----:B------:R-:W-:Y:S05]  /*4870*/  @P0 BRA `(.L_x_22) ;  /* 0x0000000000300947 */ /* 0x000fea0003800000 */
[----:B------:R-:W-:Y:S01]  /*4880*/  R2UR UR4, R0 ;  /* 0x00000000000472ca */ /* 0x000fe200000e0000 */
[----:B------:R-:W-:Y:S01]  /*4890*/  VOTEU.ANY UR5, UPT, PT ;  /* 0x0000000000057886 */ /* 0x000fe200038e0100 */
[----:B------:R-:W0:Y:S01]  /*48a0*/  S2R R0, SR_LANEID ;  /* 0x0000000000007919 */ /* 0x000e220000000000 */
[----:B------:R-:W-:-:S10]  /*48b0*/  UFLO.U32 UR5, UR5 ;  /* 0x00000005000572bd */ /* 0x000fd400080e0000 */
[----:B------:R-:W-:-:S06]  /*48c0*/  ULOP3.LUT UR4, URZ, UR4, URZ, 0x33, !UPT ;  /* 0x00000004ff047292 */ /* 0x000fcc000f8e33ff */
[----:B------:R-:W-:-:S04]  /*48d0*/  IMAD.U32 R2, RZ, RZ, UR4 ;  /* 0x00000004ff027e24 */ /* 0x000fc8000f8e00ff */
[----:B------:R-:W1:Y:S02]  /*48e0*/  REDUX UR7, R2 ;  /* 0x00000000020773c4 */ /* 0x000e640000000000 */
[----:B------:R2:W-:Y:S01]  /*48f0*/  UTCATOMSWS.AND URZ, UR4 ;  /* 0x0000000400ff79e3 */ /* 0x0005e20008000000 */
[----:B0-----:R-:W-:Y:S01]  /*4900*/  ISETP.EQ.U32.AND P0, PT, R0, UR5, PT ;  /* 0x0000000500007c0c */ /* 0x001fe2000bf02070 */
[----:B-1----:R-:W-:-:S12]  /*4910*/  IMAD.U32 R0, RZ, RZ, UR7 ;  /* 0x00000007ff007e24 */ /* 0x002fd8000f8e00ff */
[----:B------:R2:W-:Y:S01]  /*4920*/  @P0 ATOMS.AND RZ, [UR6], R0 ;  /* 0x00000000ffff098c */ /* 0x0005e2000a800006 */
[----:B------:R-:W-:Y:S05]  /*4930*/  BRA `(.L_x_20) ;  /* 0x0000000000147947 */ /* 0x000fea0003800000 */
.L_x_22:
[----:B------:R-:W-:-:S07]  /*4940*/  MOV R2, 0x4960 ;  /* 0x0000496000027802 */ /* 0x000fce0000000f00 */
[----:B------:R-:W-:Y:S05]  /*4950*/  CALL.REL.NOINC `($__internal_0_$__cuda_sm10x_tcgen05_guardrail_trap_col_being_dealloced_not_returned_by_alloc) ;  /* 0x0000000000447944 */ /* 0x000fea0003c00000 */
[----:B------:R-:W-:Y:S05]  /*4960*/  BRA `(.L_x_20) ;  /* 0x0000000000087947 */ /* 0x000fea0003800000 */
.L_x_21:
[----:B------:R-:W-:-:S07]  /*4970*/  MOV R2, 0x4990 ;  /* 0x0000499000027802 */ /* 0x000fce0000000f00 */
[----:B------:R-:W-:Y:S05]  /*4980*/  CALL.REL.NOINC `($__internal_2_$__cuda_sm10x_tcgen05_guardrail_trap_unallocated_columns_being_dealloced) ;  /* 0x0000000000507944 */ /* 0x000fea0003c00000 */
.L_x_20:
[----:B------:R-:W-:Y:S01]  /*4990*/  NOP ;  /* 0x0000000000007918 */ /* 0x000fe20000000000 */
[----:B--2---:R-:W-:Y:S05]  /*49a0*/  EXIT ;  /* 0x000000000000794d */ /* 0x004fea0003800000 */
.L_x_8:
[----:B------:R-:W1:Y:S02]  /*49b0*/  SYNCS.PHASECHK.TRANS64.TRYWAIT P0, [UR11+0x2000], RZ ;  /* 0x002000ffff0075a7 */ /* 0x000e64000800110b */
[----:B-1----:R-:W-:Y:S05]  /*49c0*/  @!P0 BRA `(.L_x_8) ;  /* 0xfffffffc00f88947 */ /* 0x002fea000383ffff */
[----:B------:R-:W-:Y:S05]  /*49d0*/  BRA `(.L_x_7) ;  /* 0xffffffc400ac7947 */ /* 0x000fea000383ffff */
.L_x_14:
[----:B------:R-:W2:Y:S02]  /*49e0*/  SYNCS.PHASECHK.TRANS64.TRYWAIT P3, [UR11+0x4010], RZ ;  /* 0x004010ffff0075a7 */ /* 0x000ea4000806110b */
[----:B--2---:R-:W-:Y:S05]  /*49f0*/  @!P3 BRA `(.L_x_14) ;  /* 0xfffffffc00f8b947 */ /* 0x004fea000383ffff */
[----:B------:R-:W-:Y:S05]  /*4a00*/  BRA `(.L_x_23) ;  /* 0xffffffe000187947 */ /* 0x000fea000383ffff */
.L_x_15:
[----:B------:R-:W0:Y:S02]  /*4a10*/  SYNCS.PHASECHK.TRANS64.TRYWAIT P3, [UR15], R70 ;  /* 0x00000046ff0075a7 */ /* 0x000e24000806110f */
[----:B0-----:R-:W-:Y:S05]  /*4a20*/  @!P3 BRA `(.L_x_15) ;  /* 0xfffffffc00f8b947 */ /* 0x001fea000383ffff */
[----:B------:R-:W-:Y:S05]  /*4a30*/  BRA `(.L_x_24) ;  /* 0xffffffe800e07947 */ /* 0x000fea000383ffff */
.L_x_19:
[----:B------:R-:W0:Y:S02]  /*4a40*/  SYNCS.PHASECHK.TRANS64.TRYWAIT P2, [UR15], R4 ;  /* 0x00000004ff0075a7 */ /* 0x000e24000804110f */
[----:B0-----:R-:W-:Y:S05]  /*4a50*/  @!P2 BRA `(.L_x_19) ;  /* 0xfffffffc00f8a947 */ /* 0x001fea000383ffff */
[----:B------:R-:W-:Y:S05]  /*4a60*/  BRA `(.L_x_18) ;  /* 0xfffffff000c47947 */ /* 0x000fea000383ffff */
        .weak           $__internal_0_$__cuda_sm10x_tcgen05_guardrail_trap_col_being_dealloced_not_returned_by_alloc
        .type           $__internal_0_$__cuda_sm10x_tcgen05_guardrail_trap_col_being_dealloced_not_returned_by_alloc,@function
        .size           $__internal_0_$__cuda_sm10x_tcgen05_guardrail_trap_col_being_dealloced_not_returned_by_alloc,($__internal_1_$__cuda_sm10x_tcgen05_guardrail_trap_phase_invalid_during_alloc - $__internal_0_$__cuda_sm10x_tcgen05_guardrail_trap_col_being_dealloced_not_returned_by_alloc)
$__internal_0_$__cuda_sm10x_tcgen05_guardrail_trap_col_being_dealloced_not_returned_by_alloc:
[----:B------:R-:W-:Y:S05]  /*4a70*/  BPT.TRAP 0x1 ;  /* 0x000000040000795c */ /* 0x000fea0000300000 */
[----:B------:R-:W-:-:S04]  /*4a80*/  IMAD.MOV.U32 R3, RZ, RZ, 0x0 ;  /* 0x00000000ff037424 */ /* 0x000fc800078e00ff */
[----:B------:R-:W-:Y:S05]  /*4a90*/  RET.REL.NODEC R2 `(attn_fwd) ;  /* 0xffffffb402587950 */ /* 0x000fea0003c3ffff */
        .weak           $__internal_1_$__cuda_sm10x_tcgen05_guardrail_trap_phase_invalid_during_alloc
        .type           $__internal_1_$__cuda_sm10x_tcgen05_guardrail_trap_phase_invalid_during_alloc,@function
        .size           $__internal_1_$__cuda_sm10x_tcgen05_guardrail_trap_phase_invalid_during_alloc,($__internal_2_$__cuda_sm10x_tcgen05_guardrail_trap_unallocated_columns_being_dealloced - $__internal_1_$__cuda_sm10x_tcgen05_guardrail_trap_phase_invalid_during_alloc)
$__internal_1_$__cuda_sm10x_tcgen05_guardrail_trap_phase_invalid_during_alloc:
[----:B------:R-:W-:Y:S05]  /*4aa0*/  BPT.TRAP 0x1 ;  /* 0x000000040000795c */ /* 0x000fea0000300000 */
[----:B------:R-:W-:-:S04]  /*4ab0*/  IMAD.MOV.U32 R3, RZ, RZ, 0x0 ;  /* 0x00000000ff037424 */ /* 0x000fc800078e00ff */
[----:B------:R-:W-:Y:S05]  /*4ac0*/  RET.REL.NODEC R2 `(attn_fwd) ;  /* 0xffffffb4024c7950 */ /* 0x000fea0003c3ffff */
        .weak           $__internal_2_$__cuda_sm10x_tcgen05_guardrail_trap_unallocated_columns_being_dealloced
        .type           $__internal_2_$__cuda_sm10x_tcgen05_guardrail_trap_unallocated_columns_being_dealloced,@function
        .size           $__internal_2_$__cuda_sm10x_tcgen05_guardrail_trap_unallocated_columns_being_dealloced,(.L_x_28 - $__internal_2_$__cuda_sm10x_tcgen05_guardrail_trap_unallocated_columns_being_dealloced)
$__internal_2_$__cuda_sm10x_tcgen05_guardrail_trap_unallocated_columns_being_dealloced:
[----:B------:R-:W-:Y:S05]  /*4ad0*/  BPT.TRAP 0x1 ;  /* 0x000000040000795c */ /* 0x000fea0000300000 */
[----:B------:R-:W-:-:S04]  /*4ae0*/  IMAD.MOV.U32 R3, RZ, RZ, 0x0 ;  /* 0x00000000ff037424 */ /* 0x000fc800078e00ff */
[----:B------:R-:W-:Y:S05]  /*4af0*/  RET.REL.NODEC R2 `(attn_fwd) ;  /* 0xffffffb402407950 */ /* 0x000fea0003c3ffff */
.L_x_25:
[----:B------:R-:W-:-:S00]  /*4b00*/  BRA `(.L_x_25) ;  /* 0xfffffffc00fc7947 */ /* 0x000fc0000383ffff */
[----:B------:R-:W-:-:S00]  /*4b10*/  NOP ;  /* 0x0000000000007918 */ /* 0x000fc00000000000 */
        /* <DEDUP_REMOVED lines=14> */
.L_x_28:


//--------------------- .nv.global.init           --------------------------
	.section	.nv.global.init,"aw",@progbits
.nv.global.init:
	.type		_$_str,@object
	.size		_$_str,(.L_3 - _$_str)
_$_str:
        /*0000*/ 	.byte	0x5f, 0x5f, 0x43, 0x55, 0x44, 0x41, 0x5f, 0x46, 0x54, 0x5a, 0x00
.L_3:


//--------------------- .nv.shared.attn_fwd       --------------------------
	.section	.nv.shared.attn_fwd,"aw",@nobits
	.sectionflags	@""
	.align	16
	.zero		1024


//--------------------- .nv.shared.reserved.0     --------------------------
	.section	.nv.shared.reserved.0,"aw",@nobits
	.align	8
	.weak		__nv_reservedSMEM_offset_0_alias
	.size		__nv_reservedSMEM_offset_0_alias, 0, 64
	.other		__nv_reservedSMEM_offset_0_alias,@"STO_CUDA_RESERVED_SHARED STV_DEFAULT"
__nv_reservedSMEM_offset_0_alias:
	.zero		0
.nv.shared.reserved.0:
	.zero		64
	.weak		__nv_reservedSMEM_allocation_phase
	.type		__nv_reservedSMEM_allocation_phase,@object
	.size		__nv_reservedSMEM_allocation_phase,(.L_0 - __nv_reservedSMEM_allocation_phase)
__nv_reservedSMEM_allocation_phase:
	.zero		1
.L_0:
	.zero		7
	.weak		__nv_reservedSMEM_devtool_atexit_pc
	.type		__nv_reservedSMEM_devtool_atexit_pc,@object
	.size		__nv_reservedSMEM_devtool_atexit_pc,(__nv_reservedSMEM_allocation_mask - __nv_reservedSMEM_devtool_atexit_pc)
__nv_reservedSMEM_devtool_atexit_pc:
	.zero		8
	.weak		__nv_reservedSMEM_allocation_mask
	.type		__nv_reservedSMEM_allocation_mask,@object
	.size		__nv_reservedSMEM_allocation_mask,(.L_2 - __nv_reservedSMEM_allocation_mask)
__nv_reservedSMEM_allocation_mask:
	.zero		4
.L_2:


//--------------------- .nv.constant0.attn_fwd    --------------------------
	.section	.nv.constant0.attn_fwd,"a",@progbits
	.sectionflags	@""
	.align	4
.nv.constant0.attn_fwd:
	.zero		1032


//--------------------- SYMBOLS --------------------------

	.type		.nv.reservedSmem.offset0,@object
	.size		.nv.reservedSmem.offset0,0x4
	.type		.nv.reservedSmem.cap,@object
	.size		.nv.reservedSmem.cap,0x4
